	.headerflags	@"EF_CUDA_TEXMODE_UNIFIED EF_CUDA_64BIT_ADDRESS EF_CUDA_ACCELERATORS EF_CUDA_SM90 EF_CUDA_VIRTUAL_SM(EF_CUDA_SM90)"
	.elftype	@"ET_EXEC"


//--------------------- .nv.info                  --------------------------
	.section	.nv.info,"",@"SHT_CUDA_INFO"
	.align	4


	//----- nvinfo : EIATTR_REGCOUNT
	.align		4
        /*0000*/ 	.byte	0x04, 0x2f
        /*0002*/ 	.short	(.L_3 - .L_2)
	.align		4
.L_2:
        /*0004*/ 	.word	index@(triton_poi_fused__native_batch_norm_legit_no_training_add_mul_relu_sigmoid_11)
        /*0008*/ 	.word	0x00000030


	//----- nvinfo : EIATTR_MIN_STACK_SIZE
	.align		4
.L_3:
        /*000c*/ 	.byte	0x04, 0x12
        /*000e*/ 	.short	(.L_5 - .L_4)
	.align		4
.L_4:
        /*0010*/ 	.word	index@(triton_poi_fused__native_batch_norm_legit_no_training_add_mul_relu_sigmoid_11)
        /*0014*/ 	.word	0x00000000


	//----- nvinfo : EIATTR_FRAME_SIZE
	.align		4
.L_5:
        /*0018*/ 	.byte	0x04, 0x11
        /*001a*/ 	.short	(.L_7 - .L_6)
	.align		4
.L_6:
        /*001c*/ 	.word	index@(triton_poi_fused__native_batch_norm_legit_no_training_add_mul_relu_sigmoid_11)
        /*0020*/ 	.word	0x00000000


	//----- nvinfo : EIATTR_MIN_STACK_SIZE
	.align		4
.L_7:
        /*0024*/ 	.byte	0x04, 0x12
        /*0026*/ 	.short	(.L_9 - .L_8)
	.align		4
.L_8:
        /*0028*/ 	.word	index@(triton_poi_fused__native_batch_norm_legit_no_training_add_mul_relu_sigmoid_11)
        /*002c*/ 	.word	0x00000000
.L_9:


//--------------------- .nv.info.triton_poi_fused__native_batch_norm_legit_no_training_add_mul_relu_sigmoid_11 --------------------------
	.section	.nv.info.triton_poi_fused__native_batch_norm_legit_no_training_add_mul_relu_sigmoid_11,"",@"SHT_CUDA_INFO"
	.sectionflags	@""
	.align	4


	//----- nvinfo : EIATTR_CUDA_API_VERSION
	.align		4
        /*0000*/ 	.byte	0x04, 0x37
        /*0002*/ 	.short	(.L_11 - .L_10)
.L_10:
        /*0004*/ 	.word	0x0000007c


	//----- nvinfo : EIATTR_KPARAM_INFO
	.align		4
.L_11:
        /*0008*/ 	.byte	0x04, 0x17
        /*000a*/ 	.short	(.L_13 - .L_12)
.L_12:
        /*000c*/ 	.word	0x00000000
        /*0010*/ 	.short	0x0019
        /*0012*/ 	.short	0x00c8
        /*0014*/ 	.byte	0x00, 0xf0, 0x11, 0x00


	//----- nvinfo : EIATTR_KPARAM_INFO
	.align		4
.L_13:
        /*0018*/ 	.byte	0x04, 0x17
        /*001a*/ 	.short	(.L_15 - .L_14)
.L_14:
        /*001c*/ 	.word	0x00000000
        /*0020*/ 	.short	0x0018
        /*0022*/ 	.short	0x00c0
        /*0024*/ 	.byte	0x00, 0xf4, 0x21, 0x00


	//----- nvinfo : EIATTR_KPARAM_INFO
	.align		4
.L_15:
        /*0028*/ 	.byte	0x04, 0x17
        /*002a*/ 	.short	(.L_17 - .L_16)
.L_16:
        /*002c*/ 	.word	0x00000000
        /*0030*/ 	.short	0x0017
        /*0032*/ 	.short	0x00b8
        /*0034*/ 	.byte	0x00, 0xf4, 0x21, 0x00


	//----- nvinfo : EIATTR_KPARAM_INFO
	.align		4
.L_17:
        /*0038*/ 	.byte	0x04, 0x17
        /*003a*/ 	.short	(.L_19 - .L_18)
.L_18:
        /*003c*/ 	.word	0x00000000
        /*0040*/ 	.short	0x0016
        /*0042*/ 	.short	0x00b0
        /*0044*/ 	.byte	0x00, 0xf4, 0x21, 0x00


	//----- nvinfo : EIATTR_KPARAM_INFO
	.align		4
.L_19:
        /*0048*/ 	.byte	0x04, 0x17
        /*004a*/ 	.short	(.L_21 - .L_20)
.L_20:
        /*004c*/ 	.word	0x00000000
        /*0050*/ 	.short	0x0015
        /*0052*/ 	.short	0x00a8
        /*0054*/ 	.byte	0x00, 0xf4, 0x21, 0x00


	//----- nvinfo : EIATTR_KPARAM_INFO
	.align		4
.L_21:
        /*0058*/ 	.byte	0x04, 0x17
        /*005a*/ 	.short	(.L_23 - .L_22)
.L_22:
        /*005c*/ 	.word	0x00000000
        /*0060*/ 	.short	0x0014
        /*0062*/ 	.short	0x00a0
        /*0064*/ 	.byte	0x00, 0xf4, 0x21, 0x00


	//----- nvinfo : EIATTR_KPARAM_INFO
	.align		4
.L_23:
        /*0068*/ 	.byte	0x04, 0x17
        /*006a*/ 	.short	(.L_25 - .L_24)
.L_24:
        /*006c*/ 	.word	0x00000000
        /*0070*/ 	.short	0x0013
        /*0072*/ 	.short	0x0098
        /*0074*/ 	.byte	0x00, 0xf4, 0x21, 0x00


	//----- nvinfo : EIATTR_KPARAM_INFO
	.align		4
.L_25:
        /*0078*/ 	.byte	0x04, 0x17
        /*007a*/ 	.short	(.L_27 - .L_26)
.L_26:
        /*007c*/ 	.word	0x00000000
        /*0080*/ 	.short	0x0012
        /*0082*/ 	.short	0x0090
        /*0084*/ 	.byte	0x00, 0xf4, 0x21, 0x00


	//----- nvinfo : EIATTR_KPARAM_INFO
	.align		4
.L_27:
        /*0088*/ 	.byte	0x04, 0x17
        /*008a*/ 	.short	(.L_29 - .L_28)
.L_28:
        /*008c*/ 	.word	0x00000000
        /*0090*/ 	.short	0x0011
        /*0092*/ 	.short	0x0088
        /*0094*/ 	.byte	0x00, 0xf4, 0x21, 0x00


	//----- nvinfo : EIATTR_KPARAM_INFO
	.align		4
.L_29:
        /*0098*/ 	.byte	0x04, 0x17
        /*009a*/ 	.short	(.L_31 - .L_30)
.L_30:
        /*009c*/ 	.word	0x00000000
        /*00a0*/ 	.short	0x0010
        /*00a2*/ 	.short	0x0080
        /*00a4*/ 	.byte	0x00, 0xf4, 0x21, 0x00


	//----- nvinfo : EIATTR_KPARAM_INFO
	.align		4
.L_31:
        /*00a8*/ 	.byte	0x04, 0x17
        /*00aa*/ 	.short	(.L_33 - .L_32)
.L_32:
        /*00ac*/ 	.word	0x00000000
        /*00b0*/ 	.short	0x000f
        /*00b2*/ 	.short	0x0078
        /*00b4*/ 	.byte	0x00, 0xf4, 0x21, 0x00


	//----- nvinfo : EIATTR_KPARAM_INFO
	.align		4
.L_33:
        /*00b8*/ 	.byte	0x04, 0x17
        /*00ba*/ 	.short	(.L_35 - .L_34)
.L_34:
        /*00bc*/ 	.word	0x00000000
        /*00c0*/ 	.short	0x000e
        /*00c2*/ 	.short	0x0070
        /*00c4*/ 	.byte	0x00, 0xf4, 0x21, 0x00


	//----- nvinfo : EIATTR_KPARAM_INFO
	.align		4
.L_35:
        /*00c8*/ 	.byte	0x04, 0x17
        /*00ca*/ 	.short	(.L_37 - .L_36)
.L_36:
        /*00cc*/ 	.word	0x00000000
        /*00d0*/ 	.short	0x000d
        /*00d2*/ 	.short	0x0068
        /*00d4*/ 	.byte	0x00, 0xf4, 0x21, 0x00


	//----- nvinfo : EIATTR_KPARAM_INFO
	.align		4
.L_37:
        /*00d8*/ 	.byte	0x04, 0x17
        /*00da*/ 	.short	(.L_39 - .L_38)
.L_38:
        /*00dc*/ 	.word	0x00000000
        /*00e0*/ 	.short	0x000c
        /*00e2*/ 	.short	0x0060
        /*00e4*/ 	.byte	0x00, 0xf4, 0x21, 0x00


	//----- nvinfo : EIATTR_KPARAM_INFO
	.align		4
.L_39:
        /*00e8*/ 	.byte	0x04, 0x17
        /*00ea*/ 	.short	(.L_41 - .L_40)
.L_40:
        /*00ec*/ 	.word	0x00000000
        /*00f0*/ 	.short	0x000b
        /*00f2*/ 	.short	0x0058
        /*00f4*/ 	.byte	0x00, 0xf4, 0x21, 0x00


	//----- nvinfo : EIATTR_KPARAM_INFO
	.align		4
.L_41:
        /*00f8*/ 	.byte	0x04, 0x17
        /*00fa*/ 	.short	(.L_43 - .L_42)
.L_42:
        /*00fc*/ 	.word	0x00000000
        /*0100*/ 	.short	0x000a
        /*0102*/ 	.short	0x0050
        /*0104*/ 	.byte	0x00, 0xf4, 0x21, 0x00


	//----- nvinfo : EIATTR_KPARAM_INFO
	.align		4
.L_43:
        /*0108*/ 	.byte	0x04, 0x17
        /*010a*/ 	.short	(.L_45 - .L_44)
.L_44:
        /*010c*/ 	.word	0x00000000
        /*0110*/ 	.short	0x0009
        /*0112*/ 	.short	0x0048
        /*0114*/ 	.byte	0x00, 0xf4, 0x21, 0x00


	//----- nvinfo : EIATTR_KPARAM_INFO
	.align		4
.L_45:
        /*0118*/ 	.byte	0x04, 0x17
        /*011a*/ 	.short	(.L_47 - .L_46)
.L_46:
        /*011c*/ 	.word	0x00000000
        /*0120*/ 	.short	0x0008
        /*0122*/ 	.short	0x0040
        /*0124*/ 	.byte	0x00, 0xf4, 0x21, 0x00


	//----- nvinfo : EIATTR_KPARAM_INFO
	.align		4
.L_47:
        /*0128*/ 	.byte	0x04, 0x17
        /*012a*/ 	.short	(.L_49 - .L_48)
.L_48:
        /*012c*/ 	.word	0x00000000
        /*0130*/ 	.short	0x0007
        /*0132*/ 	.short	0x0038
        /*0134*/ 	.byte	0x00, 0xf4, 0x21, 0x00


	//----- nvinfo : EIATTR_KPARAM_INFO
	.align		4
.L_49:
        /*0138*/ 	.byte	0x04, 0x17
        /*013a*/ 	.short	(.L_51 - .L_50)
.L_50:
        /*013c*/ 	.word	0x00000000
        /*0140*/ 	.short	0x0006
        /*0142*/ 	.short	0x0030
        /*0144*/ 	.byte	0x00, 0xf4, 0x21, 0x00


	//----- nvinfo : EIATTR_KPARAM_INFO
	.align		4
.L_51:
        /*0148*/ 	.byte	0x04, 0x17
        /*014a*/ 	.short	(.L_53 - .L_52)
.L_52:
        /*014c*/ 	.word	0x00000000
        /*0150*/ 	.short	0x0005
        /*0152*/ 	.short	0x0028
        /*0154*/ 	.byte	0x00, 0xf4, 0x21, 0x00


	//----- nvinfo : EIATTR_KPARAM_INFO
	.align		4
.L_53:
        /*0158*/ 	.byte	0x04, 0x17
        /*015a*/ 	.short	(.L_55 - .L_54)
.L_54:
        /*015c*/ 	.word	0x00000000
        /*0160*/ 	.short	0x0004
        /*0162*/ 	.short	0x0020
        /*0164*/ 	.byte	0x00, 0xf4, 0x21, 0x00


	//----- nvinfo : EIATTR_KPARAM_INFO
	.align		4
.L_55:
        /*0168*/ 	.byte	0x04, 0x17
        /*016a*/ 	.short	(.L_57 - .L_56)
.L_56:
        /*016c*/ 	.word	0x00000000
        /*0170*/ 	.short	0x0003
        /*0172*/ 	.short	0x0018
        /*0174*/ 	.byte	0x00, 0xf4, 0x21, 0x00


	//----- nvinfo : EIATTR_KPARAM_INFO
	.align		4
.L_57:
        /*0178*/ 	.byte	0x04, 0x17
        /*017a*/ 	.short	(.L_59 - .L_58)
.L_58:
        /*017c*/ 	.word	0x00000000
        /*0180*/ 	.short	0x0002
        /*0182*/ 	.short	0x0010
        /*0184*/ 	.byte	0x00, 0xf4, 0x21, 0x00


	//----- nvinfo : EIATTR_KPARAM_INFO
	.align		4
.L_59:
        /*0188*/ 	.byte	0x04, 0x17
        /*018a*/ 	.short	(.L_61 - .L_60)
.L_60:
        /*018c*/ 	.word	0x00000000
        /*0190*/ 	.short	0x0001
        /*0192*/ 	.short	0x0008
        /*0194*/ 	.byte	0x00, 0xf4, 0x21, 0x00


	//----- nvinfo : EIATTR_KPARAM_INFO
	.align		4
.L_61:
        /*0198*/ 	.byte	0x04, 0x17
        /*019a*/ 	.short	(.L_63 - .L_62)
.L_62:
        /*019c*/ 	.word	0x00000000
        /*01a0*/ 	.short	0x0000
        /*01a2*/ 	.short	0x0000
        /*01a4*/ 	.byte	0x00, 0xf4, 0x21, 0x00


	//----- nvinfo : EIATTR_SPARSE_MMA_MASK
	.align		4
.L_63:
        /*01a8*/ 	.byte	0x03, 0x50
        /*01aa*/ 	.short	0x0000


	//----- nvinfo : EIATTR_MAXREG_COUNT
	.align		4
        /*01ac*/ 	.byte	0x03, 0x1b
        /*01ae*/ 	.short	0x00ff


	//----- nvinfo : EIATTR_EXIT_INSTR_OFFSETS
	.align		4
        /*01b0*/ 	.byte	0x04, 0x1c
        /*01b2*/ 	.short	(.L_65 - .L_64)


	//   ....[0]....
.L_64:
        /*01b4*/ 	.word	0x00002210


	//----- nvinfo : EIATTR_REQNTID
	.align		4
.L_65:
        /*01b8*/ 	.byte	0x04, 0x10
        /*01ba*/ 	.short	(.L_67 - .L_66)
.L_66:
        /*01bc*/ 	.word	0x00000080
        /*01c0*/ 	.word	0x00000001
        /*01c4*/ 	.word	0x00000001


	//----- nvinfo : EIATTR_CBANK_PARAM_SIZE
	.align		4
.L_67:
        /*01c8*/ 	.byte	0x03, 0x19
        /*01ca*/ 	.short	0x00cc


	//----- nvinfo : EIATTR_PARAM_CBANK
	.align		4
        /*01cc*/ 	.byte	0x04, 0x0a
        /*01ce*/ 	.short	(.L_69 - .L_68)
	.align		4
.L_68:
        /*01d0*/ 	.word	index@(.nv.constant0.triton_poi_fused__native_batch_norm_legit_no_training_add_mul_relu_sigmoid_11)
        /*01d4*/ 	.short	0x0210
        /*01d6*/ 	.short	0x00cc


	//----- nvinfo : EIATTR_SW_WAR
	.align		4
.L_69:
        /*01d8*/ 	.byte	0x04, 0x36
        /*01da*/ 	.short	(.L_71 - .L_70)
.L_70:
        /*01dc*/ 	.word	0x00000008
.L_71:


//--------------------- .nv.callgraph             --------------------------
	.section	.nv.callgraph,"",@"SHT_CUDA_CALLGRAPH"
	.align	4
	.sectionentsize	8
	.align		4
        /*0000*/ 	.word	0x00000000
	.align		4
        /*0004*/ 	.word	0xffffffff
	.align		4
        /*0008*/ 	.word	0x00000000
	.align		4
        /*000c*/ 	.word	0xfffffffe
	.align		4
        /*0010*/ 	.word	0x00000000
	.align		4
        /*0014*/ 	.word	0xfffffffd
	.align		4
        /*0018*/ 	.word	0x00000000
	.align		4
        /*001c*/ 	.word	0xfffffffc


//--------------------- .nv.constant4             --------------------------
	.section	.nv.constant4,"a",@progbits
	.align	8
	.align		8
.nv.constant4:
        /*0000*/ 	.dword	_$_str
	.align		8
        /*0008*/ 	.dword	_$_str_$_2


//--------------------- .text.triton_poi_fused__native_batch_norm_legit_no_training_add_mul_relu_sigmoid_11 --------------------------
	.section	.text.triton_poi_fused__native_batch_norm_legit_no_training_add_mul_relu_sigmoid_11,"ax",@progbits
	.align	128
        .global         triton_poi_fused__native_batch_norm_legit_no_training_add_mul_relu_sigmoid_11
        .type           triton_poi_fused__native_batch_norm_legit_no_training_add_mul_relu_sigmoid_11,@function
        .size           triton_poi_fused__native_batch_norm_legit_no_training_add_mul_relu_sigmoid_11,(.L_x_1 - triton_poi_fused__native_batch_norm_legit_no_training_add_mul_relu_sigmoid_11)
        .other          triton_poi_fused__native_batch_norm_legit_no_training_add_mul_relu_sigmoid_11,@"STO_CUDA_ENTRY STV_DEFAULT"
triton_poi_fused__native_batch_norm_legit_no_training_add_mul_relu_sigmoid_11:
.text.triton_poi_fused__native_batch_norm_legit_no_training_add_mul_relu_sigmoid_11:
[----:B------:R-:W-:Y:S01]  /*0000*/  LDC R1, c[0x0][0x28] ;  /* 0x00000a00ff017b82 */ /* 0x000fe20000000800 */
[----:B------:R-:W1:Y:S07]  /*0010*/  S2R R0, SR_TID.X ;  /* 0x0000000000007919 */ /* 0x000e6e0000002100 */
[----:B------:R-:W2:Y:S01]  /*0020*/  LDC.64 R20, c[0x0][0x228] ;  /* 0x00008a00ff147b82 */ /* 0x000ea20000000a00 */
[----:B------:R-:W-:Y:S01]  /*0030*/  ULDC.64 UR4, c[0x0][0x208] ;  /* 0x0000820000047ab9 */ /* 0x000fe20000000a00 */
[----:B------:R-:W3:Y:S06]  /*0040*/  S2R R5, SR_CTAID.X ;  /* 0x0000000000057919 */ /* 0x000eec0000002500 */
[----:B------:R-:W4:Y:S08]  /*0050*/  LDC.64 R16, c[0x0][0x220] ;  /* 0x00008800ff107b82 */ /* 0x000f300000000a00 */
[----:B------:R-:W5:Y:S08]  /*0060*/  LDC.64 R8, c[0x0][0x218] ;  /* 0x00008600ff087b82 */ /* 0x000f700000000a00 */
[----:B------:R-:W5:Y:S01]  /*0070*/  LDC.64 R24, c[0x0][0x230] ;  /* 0x00008c00ff187b82 */ /* 0x000f620000000a00 */
[----:B-1----:R-:W-:-:S07]  /*0080*/  SHF.L.U32 R0, R0, 0x2, RZ ;  /* 0x0000000200007819 */ /* 0x002fce00000006ff */
[----:B------:R-:W1:Y:S01]  /*0090*/  LDC.64 R28, c[0x0][0x238] ;  /* 0x00008e00ff1c7b82 */ /* 0x000e620000000a00 */
[----:B---3--:R-:W-:Y:S02]  /*00a0*/  SHF.R.S32.HI R3, RZ, 0x15, R5 ;  /* 0x00000015ff037819 */ /* 0x008fe40000011405 */
[----:B------:R-:W-:Y:S02]  /*00b0*/  LOP3.LUT R0, R0, 0x1fc, RZ, 0xc0, !PT ;  /* 0x000001fc00007812 */ /* 0x000fe400078ec0ff */
[----:B------:R-:W-:-:S03]  /*00c0*/  SGXT R3, R3, 0x1 ;  /* 0x000000010303781a */ /* 0x000fc60000000200 */
[----:B------:R-:W3:Y:S01]  /*00d0*/  LDC.64 R44, c[0x0][0x240] ;  /* 0x00009000ff2c7b82 */ /* 0x000ee20000000a00 */
[----:B------:R-:W-:-:S04]  /*00e0*/  LEA R2, R5, R0, 0xa ;  /* 0x0000000005027211 */ /* 0x000fc800078e50ff */
[----:B------:R-:W-:-:S03]  /*00f0*/  LEA.HI R3, R3, R2, RZ, 0x6 ;  /* 0x0000000203037211 */ /* 0x000fc600078f30ff */
[----:B------:R-:W1:Y:S01]  /*0100*/  LDC.64 R4, c[0x0][0x250] ;  /* 0x00009400ff047b82 */ /* 0x000e620000000a00 */
[----:B------:R-:W-:-:S04]  /*0110*/  LOP3.LUT R3, R3, 0xffffffc0, RZ, 0xc0, !PT ;  /* 0xffffffc003037812 */ /* 0x000fc800078ec0ff */
[----:B------:R-:W-:-:S05]  /*0120*/  IADD3 R0, R2, -R3, RZ ;  /* 0x8000000302007210 */ /* 0x000fca0007ffe0ff */
[----:B--2---:R-:W-:-:S06]  /*0130*/  IMAD.WIDE R20, R0, 0x4, R20 ;  /* 0x0000000400147825 */ /* 0x004fcc00078e0214 */
[----:B------:R-:W2:Y:S01]  /*0140*/  LDG.E.EL.128 R20, desc[UR4][R20.64] ;  /* 0x0000000414147981 */ /* 0x000ea2000c2e1d00 */
[----:B----4-:R-:W-:-:S04]  /*0150*/  IMAD.WIDE R16, R0, 0x4, R16 ;  /* 0x0000000400107825 */ /* 0x010fc800078e0210 */
[----:B-----5:R-:W-:Y:S02]  /*0160*/  IMAD.WIDE R8, R2, 0x4, R8 ;  /* 0x0000000402087825 */ /* 0x020fe400078e0208 */
[----:B------:R-:W4:Y:S04]  /*0170*/  LDG.E.EL.128 R16, desc[UR4][R16.64] ;  /* 0x0000000410107981 */ /* 0x000f28000c2e1d00 */
[----:B------:R-:W4:Y:S04]  /*0180*/  LDG.E.128 R40, desc[UR4][R8.64] ;  /* 0x0000000408287981 */ /* 0x000f28000c1e1d00 */
[----:B------:R5:W4:Y:S01]  /*0190*/  LDG.E.128 R36, desc[UR4][R8.64+0x800] ;  /* 0x0008000408247981 */ /* 0x000b22000c1e1d00 */
[----:B01----:R-:W-:-:S05]  /*01a0*/  IMAD.WIDE R4, R0, 0x4, R4 ;  /* 0x0000000400047825 */ /* 0x003fca00078e0204 */
[----:B------:R0:W4:Y:S01]  /*01b0*/  LDG.E.EL.128 R32, desc[UR4][R4.64] ;  /* 0x0000000404207981 */ /* 0x000122000c2e1d00 */
[----:B------:R-:W-:-:S04]  /*01c0*/  IMAD.WIDE R24, R0, 0x4, R24 ;  /* 0x0000000400187825 */ /* 0x000fc800078e0218 */
[----:B------:R-:W-:Y:S02]  /*01d0*/  IMAD.WIDE R28, R0, 0x4, R28 ;  /* 0x00000004001c7825 */ /* 0x000fe400078e021c */
[----:B------:R-:W4:Y:S04]  /*01e0*/  LDG.E.EL.128 R24, desc[UR4][R24.64] ;  /* 0x0000000418187981 */ /* 0x000f28000c2e1d00 */
[----:B------:R-:W4:Y:S01]  /*01f0*/  LDG.E.EL.128 R28, desc[UR4][R28.64] ;  /* 0x000000041c1c7981 */ /* 0x000f22000c2e1d00 */
[----:B------:R-:W-:Y:S01]  /*0200*/  HFMA2.MMA R3, -RZ, RZ, 1.625, 0 ;  /* 0x3e800000ff037435 */ /* 0x000fe200000001ff */
[----:B---3--:R-:W-:-:S05]  /*0210*/  IMAD.WIDE R44, R2, 0x4, R44 ;  /* 0x00000004022c7825 */ /* 0x008fca00078e022c */
[----:B------:R-:W3:Y:S01]  /*0220*/  LDG.E.128 R12, desc[UR4][R44.64+0x800] ;  /* 0x000800042c0c7981 */ /* 0x000ee2000c1e1d00 */
[----:B--2---:R-:W-:-:S04]  /*0230*/  FADD R20, R20, 9.9999997473787516356e-06 ;  /* 0x3727c5ac14147421 */ /* 0x004fc80000000000 */
[----:B------:R-:W1:Y:S01]  /*0240*/  MUFU.SQRT R6, R20 ;  /* 0x0000001400067308 */ /* 0x000e620000002000 */
[----:B------:R-:W-:-:S07]  /*0250*/  FADD R22, R22, 9.9999997473787516356e-06 ;  /* 0x3727c5ac16167421 */ /* 0x000fce0000000000 */
[----:B-----5:R-:W2:Y:S01]  /*0260*/  MUFU.SQRT R8, R22 ;  /* 0x0000001600087308 */ /* 0x020ea20000002000 */
[C---:B-1----:R-:W-:Y:S02]  /*0270*/  FSETP.GT.AND P0, PT, R6.reuse, 8.50705917302346158658e+37, PT ;  /* 0x7e8000000600780b */ /* 0x042fe40003f04000 */
[----:B------:R-:W-:Y:S01]  /*0280*/  FSETP.GEU.AND P3, PT, R6, 1.175494350822287508e-38, PT ;  /* 0x008000000600780b */ /* 0x000fe20003f6e000 */
[----:B------:R-:W-:Y:S01]  /*0290*/  FADD R21, R21, 9.9999997473787516356e-06 ;  /* 0x3727c5ac15157421 */ /* 0x000fe20000000000 */
[----:B--2---:R-:W-:-:S03]  /*02a0*/  FSETP.GT.AND P2, PT, R8, 8.50705917302346158658e+37, PT ;  /* 0x7e8000000800780b */ /* 0x004fc60003f44000 */
[----:B------:R-:W1:Y:S06]  /*02b0*/  MUFU.SQRT R7, R21 ;  /* 0x0000001500077308 */ /* 0x000e6c0000002000 */
[----:B------:R-:W-:Y:S01]  /*02c0*/  @P0 FMUL R6, R6, 0.25 ;  /* 0x3e80000006060820 */ /* 0x000fe20000400000 */
[----:B------:R-:W-:-:S03]  /*02d0*/  FSETP.GEU.AND P5, PT, R8, 1.175494350822287508e-38, PT ;  /* 0x008000000800780b */ /* 0x000fc60003fae000 */
[----:B------:R-:W-:Y:S01]  /*02e0*/  @!P3 FMUL R6, R6, 16777216 ;  /* 0x4b8000000606b820 */ /* 0x000fe20000400000 */
[----:B------:R-:W-:Y:S01]  /*02f0*/  FADD R23, R23, 9.9999997473787516356e-06 ;  /* 0x3727c5ac17177421 */ /* 0x000fe20000000000 */
[--C-:B----4-:R-:W-:Y:S01]  /*0300*/  FADD R40, R40, -R16.reuse ;  /* 0x8000001028287221 */ /* 0x110fe20000000000 */
[----:B------:R-:W-:Y:S02]  /*0310*/  FADD R36, R36, -R16 ;  /* 0x8000001024247221 */ /* 0x000fe40000000000 */
[----:B------:R-:W2:Y:S01]  /*0320*/  MUFU.SQRT R16, R23 ;  /* 0x0000001700107308 */ /* 0x000ea20000002000 */
[----:B------:R-:W-:Y:S01]  /*0330*/  @P2 FMUL R8, R8, 0.25 ;  /* 0x3e80000008082820 */ /* 0x000fe20000400000 */
[----:B------:R-:W-:-:S06]  /*0340*/  FSEL R9, R3, 1, P0 ;  /* 0x3f80000003097808 */ /* 0x000fcc0000000000 */
[----:B------:R-:W0:Y:S01]  /*0350*/  MUFU.RCP R6, R6 ;  /* 0x0000000600067308 */ /* 0x000e220000001000 */
[----:B------:R-:W-:Y:S01]  /*0360*/  @!P5 FMUL R8, R8, 16777216 ;  /* 0x4b8000000808d820 */ /* 0x000fe20000400000 */
[----:B-1----:R-:W-:Y:S01]  /*0370*/  FSETP.GT.AND P1, PT, R7, 8.50705917302346158658e+37, PT ;  /* 0x7e8000000700780b */ /* 0x002fe20003f24000 */
[----:B------:R-:W-:Y:S01]  /*0380*/  @!P3 FMUL R9, R9, 16777216 ;  /* 0x4b8000000909b820 */ /* 0x000fe20000400000 */
[----:B------:R-:W-:-:S04]  /*0390*/  FSETP.GEU.AND P4, PT, R7, 1.175494350822287508e-38, PT ;  /* 0x008000000700780b */ /* 0x000fc80003f8e000 */
[----:B------:R-:W1:Y:S01]  /*03a0*/  MUFU.RCP R20, R8 ;  /* 0x0000000800147308 */ /* 0x000e620000001000 */
[----:B--2---:R-:W-:Y:S01]  /*03b0*/  FSETP.GT.AND P0, PT, R16, 8.50705917302346158658e+37, PT ;  /* 0x7e8000001000780b */ /* 0x004fe20003f04000 */
[----:B0-----:R-:W-:Y:S01]  /*03c0*/  FMUL R5, R6, R9 ;  /* 0x0000000906057220 */ /* 0x001fe20000400000 */
[----:B------:R-:W-:-:S04]  /*03d0*/  FSEL R9, R3, 1, P2 ;  /* 0x3f80000003097808 */ /* 0x000fc80001000000 */
[----:B------:R-:W-:Y:S01]  /*03e0*/  @P1 FMUL R7, R7, 0.25 ;  /* 0x3e80000007071820 */ /* 0x000fe20000400000 */
[----:B------:R-:W-:Y:S01]  /*03f0*/  FSETP.GEU.AND P2, PT, R16, 1.175494350822287508e-38, PT ;  /* 0x008000001000780b */ /* 0x000fe20003f4e000 */
[----:B------:R-:W-:Y:S02]  /*0400*/  @!P5 FMUL R9, R9, 16777216 ;  /* 0x4b8000000909d820 */ /* 0x000fe40000400000 */
[----:B------:R-:W-:Y:S01]  /*0410*/  @!P4 FMUL R7, R7, 16777216 ;  /* 0x4b8000000707c820 */ /* 0x000fe20000400000 */
[----:B------:R-:W-:Y:S01]  /*0420*/  FADD R32, R32, 9.9999997473787516356e-06 ;  /* 0x3727c5ac20207421 */ /* 0x000fe20000000000 */
[----:B-1----:R-:W-:Y:S02]  /*0430*/  FMUL R20, R20, R9 ;  /* 0x0000000914147220 */ /* 0x002fe40000400000 */
[----:B------:R-:W0:Y:S01]  /*0440*/  LDC.64 R8, c[0x0][0x248] ;  /* 0x00009200ff087b82 */ /* 0x000e220000000a00 */
[--C-:B------:R-:W-:Y:S01]  /*0450*/  FADD R41, R41, -R17.reuse ;  /* 0x8000001129297221 */ /* 0x100fe20000000000 */
[----:B------:R-:W-:Y:S01]  /*0460*/  FADD R37, R37, -R17 ;  /* 0x8000001125257221 */ /* 0x000fe20000000000 */
[----:B------:R-:W-:Y:S01]  /*0470*/  @P0 FMUL R16, R16, 0.25 ;  /* 0x3e80000010100820 */ /* 0x000fe20000400000 */
[--C-:B------:R-:W-:Y:S01]  /*0480*/  FADD R17, R42, -R18.reuse ;  /* 0x800000122a117221 */ /* 0x100fe20000000000 */
[----:B------:R-:W-:Y:S01]  /*0490*/  FADD R21, R38, -R18 ;  /* 0x8000001226157221 */ /* 0x000fe20000000000 */
[----:B------:R-:W1:Y:S01]  /*04a0*/  MUFU.RCP R7, R7 ;  /* 0x0000000700077308 */ /* 0x000e620000001000 */
[----:B------:R-:W-:Y:S01]  /*04b0*/  @!P2 FMUL R16, R16, 16777216 ;  /* 0x4b8000001010a820 */ /* 0x000fe20000400000 */
[----:B------:R-:W-:-:S06]  /*04c0*/  FSEL R4, R3, 1, P1 ;  /* 0x3f80000003047808 */ /* 0x000fcc0000800000 */
[----:B------:R-:W2:Y:S01]  /*04d0*/  MUFU.SQRT R18, R32 ;  /* 0x0000002000127308 */ /* 0x000ea20000002000 */
[----:B------:R-:W-:Y:S01]  /*04e0*/  FMUL R17, R17, R20 ;  /* 0x0000001411117220 */ /* 0x000fe20000400000 */
[----:B------:R-:W-:-:S06]  /*04f0*/  @!P4 FMUL R4, R4, 16777216 ;  /* 0x4b8000000404c820 */ /* 0x000fcc0000400000 */
[----:B------:R-:W4:Y:S01]  /*0500*/  MUFU.RCP R22, R16 ;  /* 0x0000001000167308 */ /* 0x000f220000001000 */
[----:B------:R-:W-:Y:S01]  /*0510*/  FFMA R38, R26, R17, R30 ;  /* 0x000000111a267223 */ /* 0x000fe2000000001e */
[----:B------:R-:W-:Y:S01]  /*0520*/  FSEL R17, R3, 1, P0 ;  /* 0x3f80000003117808 */ /* 0x000fe20000000000 */
[----:B-1----:R-:W-:Y:S01]  /*0530*/  FMUL R4, R7, R4 ;  /* 0x0000000407047220 */ /* 0x002fe20000400000 */
[----:B------:R-:W-:Y:S01]  /*0540*/  FMUL R21, R21, R20 ;  /* 0x0000001415157220 */ /* 0x000fe20000400000 */
[-C--:B------:R-:W-:Y:S01]  /*0550*/  FMUL R7, R40, R5.reuse ;  /* 0x0000000528077220 */ /* 0x080fe20000400000 */
[----:B--2---:R-:W-:Y:S01]  /*0560*/  FSETP.GT.AND P1, PT, R18, 8.50705917302346158658e+37, PT ;  /* 0x7e8000001200780b */ /* 0x004fe20003f24000 */
[----:B------:R-:W-:Y:S01]  /*0570*/  @!P2 FMUL R17, R17, 16777216 ;  /* 0x4b8000001111a820 */ /* 0x000fe20000400000 */
[----:B------:R-:W-:Y:S01]  /*0580*/  FMUL R5, R36, R5 ;  /* 0x0000000524057220 */ /* 0x000fe20000400000 */
[-C--:B------:R-:W-:Y:S01]  /*0590*/  FMUL R36, R41, R4.reuse ;  /* 0x0000000429247220 */ /* 0x080fe20000400000 */
[----:B------:R-:W-:Y:S01]  /*05a0*/  FSETP.GEU.AND P0, PT, R18, 1.175494350822287508e-38, PT ;  /* 0x008000001200780b */ /* 0x000fe20003f0e000 */
[----:B------:R-:W-:Y:S01]  /*05b0*/  FMUL R4, R37, R4 ;  /* 0x0000000425047220 */ /* 0x000fe20000400000 */
[----:B0-----:R-:W-:-:S04]  /*05c0*/  IMAD.WIDE R8, R0, 0x4, R8 ;  /* 0x0000000400087825 */ /* 0x001fc800078e0208 */
[----:B------:R-:W-:Y:S01]  /*05d0*/  FFMA R30, R26, R21, R30 ;  /* 0x000000151a1e7223 */ /* 0x000fe2000000001e */
[----:B----4-:R-:W-:Y:S01]  /*05e0*/  FMUL R22, R22, R17 ;  /* 0x0000001116167220 */ /* 0x010fe20000400000 */
[----:B------:R-:W0:Y:S01]  /*05f0*/  LDC.64 R20, c[0x0][0x258] ;  /* 0x00009600ff147b82 */ /* 0x000e220000000a00 */
[C-C-:B------:R-:W-:Y:S01]  /*0600*/  FFMA R40, R24.reuse, R7, R28.reuse ;  /* 0x0000000718287223 */ /* 0x140fe2000000001c */
[C-C-:B------:R-:W-:Y:S01]  /*0610*/  FFMA R36, R25.reuse, R36, R29.reuse ;  /* 0x0000002419247223 */ /* 0x140fe2000000001d */
[----:B------:R-:W-:Y:S01]  /*0620*/  FFMA R28, R24, R5, R28 ;  /* 0x00000005181c7223 */ /* 0x000fe2000000001c */
[----:B------:R-:W-:Y:S01]  /*0630*/  FFMA R29, R25, R4, R29 ;  /* 0x00000004191d7223 */ /* 0x000fe2000000001d */
[----:B------:R-:W2:Y:S03]  /*0640*/  LDG.E.EL.128 R8, desc[UR4][R8.64] ;  /* 0x0000000408087981 */ /* 0x000ea6000c2e1d00 */
[----:B------:R-:W1:Y:S01]  /*0650*/  LDC.64 R16, c[0x0][0x260] ;  /* 0x00009800ff107b82 */ /* 0x000e620000000a00 */
[----:B------:R-:W2:Y:S01]  /*0660*/  LDG.E.128 R4, desc[UR4][R44.64] ;  /* 0x000000042c047981 */ /* 0x000ea2000c1e1d00 */
[----:B------:R-:W-:-:S04]  /*0670*/  @P1 FMUL R18, R18, 0.25 ;  /* 0x3e80000012121820 */ /* 0x000fc80000400000 */
[----:B------:R-:W-:-:S04]  /*0680*/  @!P0 FMUL R18, R18, 16777216 ;  /* 0x4b80000012128820 */ /* 0x000fc80000400000 */
[----:B------:R-:W4:Y:S01]  /*0690*/  MUFU.RCP R24, R18 ;  /* 0x0000001200187308 */ /* 0x000f220000001000 */
[--C-:B------:R-:W-:Y:S01]  /*06a0*/  FADD R43, R43, -R19.reuse ;  /* 0x800000132b2b7221 */ /* 0x100fe20000000000 */
[----:B------:R-:W-:Y:S01]  /*06b0*/  FADD R39, R39, -R19 ;  /* 0x8000001327277221 */ /* 0x000fe20000000000 */
[----:B------:R-:W-:Y:S02]  /*06c0*/  FSEL R19, R3, 1, P1 ;  /* 0x3f80000003137808 */ /* 0x000fe40000800000 */
[-C--:B------:R-:W-:Y:S01]  /*06d0*/  FMUL R32, R43, R22.reuse ;  /* 0x000000162b207220 */ /* 0x080fe20000400000 */
[----:B------:R-:W-:Y:S01]  /*06e0*/  FMUL R22, R39, R22 ;  /* 0x0000001627167220 */ /* 0x000fe20000400000 */
[----:B0-----:R-:W-:-:S04]  /*06f0*/  IMAD.WIDE R20, R0, 0x4, R20 ;  /* 0x0000000400147825 */ /* 0x001fc800078e0214 */
[----:B------:R-:W-:Y:S01]  /*0700*/  @!P0 FMUL R19, R19, 16777216 ;  /* 0x4b80000013138820 */ /* 0x000fe20000400000 */
[----:B------:R-:W-:Y:S01]  /*0710*/  FFMA R32, R27, R32, R31 ;  /* 0x000000201b207223 */ /* 0x000fe2000000001f */
[----:B-1----:R-:W-:-:S04]  /*0720*/  IMAD.WIDE R16, R0, 0x4, R16 ;  /* 0x0000000400107825 */ /* 0x002fc800078e0210 */
[----:B------:R-:W-:Y:S01]  /*0730*/  FFMA R31, R27, R22, R31 ;  /* 0x000000161b1f7223 */ /* 0x000fe2000000001f */
[----:B----4-:R-:W-:Y:S01]  /*0740*/  FMUL R24, R24, R19 ;  /* 0x0000001318187220 */ /* 0x010fe20000400000 */
[----:B------:R-:W4:Y:S04]  /*0750*/  LDG.E.EL.128 R20, desc[UR4][R20.64] ;  /* 0x0000000414147981 */ /* 0x000f28000c2e1d00 */
[----:B------:R-:W4:Y:S01]  /*0760*/  LDG.E.EL.128 R16, desc[UR4][R16.64] ;  /* 0x0000000410107981 */ /* 0x000f22000c2e1d00 */
[----:B------:R-:W-:Y:S01]  /*0770*/  FADD R34, R34, 9.9999997473787516356e-06 ;  /* 0x3727c5ac22227421 */ /* 0x000fe20000000000 */
[----:B------:R-:W-:Y:S01]  /*0780*/  FADD R35, R35, 9.9999997473787516356e-06 ;  /* 0x3727c5ac23237421 */ /* 0x000fe20000000000 */
[----:B--2---:R-:W-:Y:S01]  /*0790*/  FADD R25, R4, -R8 ;  /* 0x8000000804197221 */ /* 0x004fe20000000000 */
[----:B------:R-:W-:-:S04]  /*07a0*/  FADD R4, R33, 9.9999997473787516356e-06 ;  /* 0x3727c5ac21047421 */ /* 0x000fc80000000000 */
[----:B------:R-:W0:Y:S01]  /*07b0*/  MUFU.SQRT R26, R4 ;  /* 0x00000004001a7308 */ /* 0x000e220000002000 */
[----:B------:R-:W-:Y:S01]  /*07c0*/  FMUL R25, R25, R24 ;  /* 0x0000001819197220 */ /* 0x000fe20000400000 */
[----:B---3--:R-:W-:-:S04]  /*07d0*/  FADD R27, R12, -R8 ;  /* 0x800000080c1b7221 */ /* 0x008fc80000000000 */
[----:B------:R-:W-:Y:S01]  /*07e0*/  FMUL R27, R27, R24 ;  /* 0x000000181b1b7220 */ /* 0x000fe20000400000 */
[C---:B0-----:R-:W-:Y:S02]  /*07f0*/  FSETP.GT.AND P0, PT, R26.reuse, 8.50705917302346158658e+37, PT ;  /* 0x7e8000001a00780b */ /* 0x041fe40003f04000 */
[----:B------:R-:W-:Y:S01]  /*0800*/  FSETP.GEU.AND P1, PT, R26, 1.175494350822287508e-38, PT ;  /* 0x008000001a00780b */ /* 0x000fe20003f2e000 */
[----:B----4-:R-:W-:Y:S02]  /*0810*/  FFMA R33, R20, R25, R16 ;  /* 0x0000001914217223 */ /* 0x010fe40000000010 */
[----:B------:R-:W0:Y:S08]  /*0820*/  LDC.64 R24, c[0x0][0x278] ;  /* 0x00009e00ff187b82 */ /* 0x000e300000000a00 */
[----:B------:R-:W-:-:S04]  /*0830*/  @P0 FMUL R26, R26, 0.25 ;  /* 0x3e8000001a1a0820 */ /* 0x000fc80000400000 */
[----:B------:R-:W-:-:S04]  /*0840*/  @!P1 FMUL R26, R26, 16777216 ;  /* 0x4b8000001a1a9820 */ /* 0x000fc80000400000 */
[----:B------:R-:W1:Y:S01]  /*0850*/  MUFU.RCP R12, R26 ;  /* 0x0000001a000c7308 */ /* 0x000e620000001000 */
[----:B------:R-:W-:Y:S01]  /*0860*/  FFMA R37, R20, R27, R16 ;  /* 0x0000001b14257223 */ /* 0x000fe20000000010 */
[----:B------:R-:W-:-:S05]  /*0870*/  FSEL R27, R3, 1, P0 ;  /* 0x3f800000031b7808 */ /* 0x000fca0000000000 */
[----:B------:R-:W-:Y:S01]  /*0880*/  @!P1 FMUL R27, R27, 16777216 ;  /* 0x4b8000001b1b9820 */ /* 0x000fe20000400000 */
[----:B0-----:R-:W-:-:S04]  /*0890*/  IMAD.WIDE R24, R0, 0x4, R24 ;  /* 0x0000000400187825 */ /* 0x001fc800078e0218 */
[----:B-1----:R-:W-:Y:S02]  /*08a0*/  FMUL R12, R12, R27 ;  /* 0x0000001b0c0c7220 */ /* 0x002fe40000400000 */
[----:B------:R-:W2:Y:S01]  /*08b0*/  LDG.E.EL.128 R24, desc[UR4][R24.64] ;  /* 0x0000000418187981 */ /* 0x000ea2000c2e1d00 */
[----:B------:R-:W0:Y:S08]  /*08c0*/  MUFU.SQRT R4, R34 ;  /* 0x0000002200047308 */ /* 0x000e300000002000 */
[----:B------:R-:W1:Y:S01]  /*08d0*/  MUFU.SQRT R8, R35 ;  /* 0x0000002300087308 */ /* 0x000e620000002000 */
[----:B0-----:R-:W-:-:S02]  /*08e0*/  FSETP.GT.AND P0, PT, R4, 8.50705917302346158658e+37, PT ;  /* 0x7e8000000400780b */ /* 0x001fc40003f04000 */
[----:B------:R-:W-:Y:S02]  /*08f0*/  FSETP.GEU.AND P2, PT, R4, 1.175494350822287508e-38, PT ;  /* 0x008000000400780b */ /* 0x000fe40003f4e000 */
[C---:B-1----:R-:W-:Y:S02]  /*0900*/  FSETP.GT.AND P1, PT, R8.reuse, 8.50705917302346158658e+37, PT ;  /* 0x7e8000000800780b */ /* 0x042fe40003f24000 */
[----:B------:R-:W-:Y:S01]  /*0910*/  FSETP.GEU.AND P3, PT, R8, 1.175494350822287508e-38, PT ;  /* 0x008000000800780b */ /* 0x000fe20003f6e000 */
[--C-:B------:R-:W-:Y:S01]  /*0920*/  FADD R5, R5, -R9.reuse ;  /* 0x8000000905057221 */ /* 0x100fe20000000000 */
[----:B------:R-:W-:-:S05]  /*0930*/  FADD R13, R13, -R9 ;  /* 0x800000090d0d7221 */ /* 0x000fca0000000000 */
[----:B------:R-:W-:Y:S01]  /*0940*/  @P0 FMUL R4, R4, 0.25 ;  /* 0x3e80000004040820 */ /* 0x000fe20000400000 */
[-C--:B------:R-:W-:Y:S01]  /*0950*/  FMUL R16, R5, R12.reuse ;  /* 0x0000000c05107220 */ /* 0x080fe20000400000 */
[----:B------:R-:W-:Y:S02]  /*0960*/  FMUL R34, R13, R12 ;  /* 0x0000000c0d227220 */ /* 0x000fe40000400000 */
[----:B------:R-:W-:Y:S01]  /*0970*/  @!P2 FMUL R4, R4, 16777216 ;  /* 0x4b8000000404a820 */ /* 0x000fe20000400000 */
[----:B------:R-:W0:Y:S01]  /*0980*/  LDC.64 R12, c[0x0][0x270] ;  /* 0x00009c00ff0c7b82 */ /* 0x000e220000000a00 */
[----:B------:R-:W-:Y:S01]  /*0990*/  @P1 FMUL R8, R8, 0.25 ;  /* 0x3e80000008081820 */ /* 0x000fe20000400000 */
[C-C-:B------:R-:W-:Y:S01]  /*09a0*/  FFMA R41, R21.reuse, R16, R17.reuse ;  /* 0x0000001015297223 */ /* 0x140fe20000000011 */
[----:B------:R-:W-:Y:S02]  /*09b0*/  FFMA R34, R21, R34, R17 ;  /* 0x0000002215227223 */ /* 0x000fe40000000011 */
[----:B------:R-:W-:-:S03]  /*09c0*/  @!P3 FMUL R8, R8, 16777216 ;  /* 0x4b8000000808b820 */ /* 0x000fc60000400000 */
[----:B------:R-:W1:Y:S01]  /*09d0*/  LDC.64 R20, c[0x0][0x268] ;  /* 0x00009a00ff147b82 */ /* 0x000e620000000a00 */
[----:B------:R-:W3:Y:S01]  /*09e0*/  MUFU.RCP R4, R4 ;  /* 0x0000000400047308 */ /* 0x000ee20000001000 */
[----:B------:R-:W-:-:S07]  /*09f0*/  FSEL R5, R3, 1, P0 ;  /* 0x3f80000003057808 */ /* 0x000fce0000000000 */
[----:B------:R-:W4:Y:S01]  /*0a00*/  MUFU.RCP R8, R8 ;  /* 0x0000000800087308 */ /* 0x000f220000001000 */
[----:B------:R-:W-:Y:S01]  /*0a10*/  FSEL R9, R3, 1, P1 ;  /* 0x3f80000003097808 */ /* 0x000fe20000800000 */
[----:B------:R-:W-:Y:S01]  /*0a20*/  @!P2 FMUL R5, R5, 16777216 ;  /* 0x4b8000000505a820 */ /* 0x000fe20000400000 */
[----:B------:R-:W-:-:S03]  /*0a30*/  FADD R6, R6, -R10 ;  /* 0x8000000a06067221 */ /* 0x000fc60000000000 */
[----:B------:R-:W-:Y:S01]  /*0a40*/  @!P3 FMUL R9, R9, 16777216 ;  /* 0x4b8000000909b820 */ /* 0x000fe20000400000 */
[----:B---3--:R-:W-:Y:S01]  /*0a50*/  FMUL R5, R4, R5 ;  /* 0x0000000504057220 */ /* 0x008fe20000400000 */
[--C-:B------:R-:W-:Y:S01]  /*0a60*/  FADD R7, R7, -R11.reuse ;  /* 0x8000000b07077221 */ /* 0x100fe20000000000 */
[----:B------:R-:W-:Y:S01]  /*0a70*/  FADD R14, R14, -R10 ;  /* 0x8000000a0e0e7221 */ /* 0x000fe20000000000 */
[----:B------:R-:W-:Y:S01]  /*0a80*/  FADD R15, R15, -R11 ;  /* 0x8000000b0f0f7221 */ /* 0x000fe20000000000 */
[----:B------:R-:W-:Y:S01]  /*0a90*/  FMUL R17, R6, R5 ;  /* 0x0000000506117220 */ /* 0x000fe20000400000 */
[----:B0-----:R-:W-:-:S04]  /*0aa0*/  IMAD.WIDE R12, R0, 0x4, R12 ;  /* 0x00000004000c7825 */ /* 0x001fc800078e020c */
[----:B----4-:R-:W-:Y:S01]  /*0ab0*/  FMUL R4, R8, R9 ;  /* 0x0000000908047220 */ /* 0x010fe20000400000 */
[----:B-1----:R-:W-:-:S04]  /*0ac0*/  IMAD.WIDE R20, R2, 0x4, R20 ;  /* 0x0000000402147825 */ /* 0x002fc800078e0214 */
[-C--:B------:R-:W-:Y:S01]  /*0ad0*/  FMUL R6, R7, R4.reuse ;  /* 0x0000000407067220 */ /* 0x080fe20000400000 */
[----:B------:R-:W-:Y:S01]  /*0ae0*/  FMUL R35, R14, R5 ;  /* 0x000000050e237220 */ /* 0x000fe20000400000 */
[----:B------:R-:W-:Y:S01]  /*0af0*/  FMUL R42, R15, R4 ;  /* 0x000000040f2a7220 */ /* 0x000fe20000400000 */
[----:B------:R-:W3:Y:S01]  /*0b00*/  LDG.E.128 R8, desc[UR4][R20.64+0x800] ;  /* 0x0008000414087981 */ /* 0x000ee2000c1e1d00 */
[----:B------:R-:W-:-:S03]  /*0b10*/  FFMA R39, R23, R6, R19 ;  /* 0x0000000617277223 */ /* 0x000fc60000000013 */
[----:B------:R-:W3:Y:S04]  /*0b20*/  LDG.E.EL.128 R12, desc[UR4][R12.64] ;  /* 0x000000040c0c7981 */ /* 0x000ee8000c2e1d00 */
[----:B------:R0:W4:Y:S01]  /*0b30*/  LDG.E.128 R4, desc[UR4][R20.64] ;  /* 0x0000000414047981 */ /* 0x000122000c1e1d00 */
[----:B------:R-:W-:Y:S01]  /*0b40*/  FFMA R42, R23, R42, R19 ;  /* 0x0000002a172a7223 */ /* 0x000fe20000000013 */
[C-C-:B------:R-:W-:Y:S01]  /*0b50*/  FFMA R17, R22.reuse, R17, R18.reuse ;  /* 0x0000001116117223 */ /* 0x140fe20000000012 */
[----:B------:R-:W-:-:S03]  /*0b60*/  FFMA R35, R22, R35, R18 ;  /* 0x0000002316237223 */ /* 0x000fc60000000012 */
[----:B------:R-:W-:Y:S01]  /*0b70*/  FADD R38, R38, R17 ;  /* 0x0000001126267221 */ /* 0x000fe20000000000 */
[----:B------:R-:W-:Y:S01]  /*0b80*/  FADD R41, R36, R41 ;  /* 0x0000002924297221 */ /* 0x000fe20000000000 */
[----:B--2---:R-:W-:Y:S01]  /*0b90*/  FADD R24, R24, 9.9999997473787516356e-06 ;  /* 0x3727c5ac18187421 */ /* 0x004fe20000000000 */
[----:B------:R-:W-:-:S03]  /*0ba0*/  FADD R25, R25, 9.9999997473787516356e-06 ;  /* 0x3727c5ac19197421 */ /* 0x000fc60000000000 */
[----:B------:R-:W1:Y:S08]  /*0bb0*/  MUFU.SQRT R16, R24 ;  /* 0x0000001800107308 */ /* 0x000e700000002000 */
[----:B------:R-:W2:Y:S01]  /*0bc0*/  MUFU.SQRT R19, R25 ;  /* 0x0000001900137308 */ /* 0x000ea20000002000 */
[----:B------:R-:W-:Y:S01]  /*0bd0*/  FADD R26, R26, 9.9999997473787516356e-06 ;  /* 0x3727c5ac1a1a7421 */ /* 0x000fe20000000000 */
[----:B-1----:R-:W-:-:S06]  /*0be0*/  FSETP.GT.AND P6, PT, R16, 8.50705917302346158658e+37, PT ;  /* 0x7e8000001000780b */ /* 0x002fcc0003fc4000 */
[----:B------:R-:W1:Y:S01]  /*0bf0*/  MUFU.SQRT R18, R26 ;  /* 0x0000001a00127308 */ /* 0x000e620000002000 */
[C---:B------:R-:W-:Y:S02]  /*0c00*/  FSETP.GEU.AND P4, PT, R16.reuse, 1.175494350822287508e-38, PT ;  /* 0x008000001000780b */ /* 0x040fe40003f8e000 */
[C---:B--2---:R-:W-:Y:S02]  /*0c10*/  FSETP.GT.AND P5, PT, R19.reuse, 8.50705917302346158658e+37, PT ;  /* 0x7e8000001300780b */ /* 0x044fe40003fa4000 */
[----:B------:R-:W-:Y:S02]  /*0c20*/  FSETP.GEU.AND P3, PT, R19, 1.175494350822287508e-38, PT ;  /* 0x008000001300780b */ /* 0x000fe40003f6e000 */
[----:B------:R-:W-:Y:S01]  /*0c30*/  @P6 FMUL R16, R16, 0.25 ;  /* 0x3e80000010106820 */ /* 0x000fe20000400000 */
[----:B-1----:R-:W-:-:S06]  /*0c40*/  FSETP.GT.AND P2, PT, R18, 8.50705917302346158658e+37, PT ;  /* 0x7e8000001200780b */ /* 0x002fcc0003f44000 */
[----:B------:R-:W-:Y:S02]  /*0c50*/  @!P4 FMUL R16, R16, 16777216 ;  /* 0x4b8000001010c820 */ /* 0x000fe40000400000 */
[----:B------:R-:W-:Y:S01]  /*0c60*/  @P5 FMUL R19, R19, 0.25 ;  /* 0x3e80000013135820 */ /* 0x000fe20000400000 */
[C---:B------:R-:W-:Y:S01]  /*0c70*/  FSETP.GEU.AND P0, PT, R18.reuse, 1.175494350822287508e-38, PT ;  /* 0x008000001200780b */ /* 0x040fe20003f0e000 */
[----:B------:R-:W-:Y:S02]  /*0c80*/  FADD R27, R27, 9.9999997473787516356e-06 ;  /* 0x3727c5ac1b1b7421 */ /* 0x000fe40000000000 */
[----:B------:R-:W-:Y:S01]  /*0c90*/  @!P3 FMUL R19, R19, 16777216 ;  /* 0x4b8000001313b820 */ /* 0x000fe20000400000 */
[----:B------:R-:W-:Y:S01]  /*0ca0*/  MUFU.RCP R16, R16 ;  /* 0x0000001000107308 */ /* 0x000fe20000001000 */
[----:B------:R-:W-:Y:S01]  /*0cb0*/  FSEL R43, R3, 1, P6 ;  /* 0x3f800000032b7808 */ /* 0x000fe20003000000 */
[----:B------:R-:W-:-:S06]  /*0cc0*/  @P2 FMUL R18, R18, 0.25 ;  /* 0x3e80000012122820 */ /* 0x000fcc0000400000 */
[----:B------:R-:W1:Y:S01]  /*0cd0*/  MUFU.SQRT R22, R27 ;  /* 0x0000001b00167308 */ /* 0x000e620000002000 */
[----:B0-----:R-:W-:-:S07]  /*0ce0*/  FSEL R20, R3, 1, P5 ;  /* 0x3f80000003147808 */ /* 0x001fce0002800000 */
[----:B------:R-:W0:Y:S01]  /*0cf0*/  MUFU.RCP R19, R19 ;  /* 0x0000001300137308 */ /* 0x000e220000001000 */
[----:B------:R-:W-:Y:S01]  /*0d00*/  @!P0 FMUL R18, R18, 16777216 ;  /* 0x4b80000012128820 */ /* 0x000fe20000400000 */
[----:B------:R-:W-:Y:S01]  /*0d10*/  @!P4 FMUL R43, R43, 16777216 ;  /* 0x4b8000002b2bc820 */ /* 0x000fe20000400000 */
[----:B------:R-:W-:-:S05]  /*0d20*/  @!P3 FMUL R20, R20, 16777216 ;  /* 0x4b8000001414b820 */ /* 0x000fca0000400000 */
[----:B------:R2:W5:Y:S01]  /*0d30*/  MUFU.RCP R17, R18 ;  /* 0x0000001200117308 */ /* 0x0005620000001000 */
[----:B-1----:R-:W-:Y:S01]  /*0d40*/  FSETP.GT.AND P1, PT, R22, 8.50705917302346158658e+37, PT ;  /* 0x7e8000001600780b */ /* 0x002fe20003f24000 */
[----:B------:R-:W-:Y:S01]  /*0d50*/  FMUL R43, R16, R43 ;  /* 0x0000002b102b7220 */ /* 0x000fe20000400000 */
[----:B------:R-:W-:Y:S01]  /*0d60*/  FSETP.GEU.AND P6, PT, R22, 1.175494350822287508e-38, PT ;  /* 0x008000001600780b */ /* 0x000fe20003fce000 */
[----:B0-----:R-:W-:Y:S01]  /*0d70*/  FMUL R16, R19, R20 ;  /* 0x0000001413107220 */ /* 0x001fe20000400000 */
[----:B------:R-:W-:-:S05]  /*0d80*/  FSEL R20, R3, 1, P2 ;  /* 0x3f80000003147808 */ /* 0x000fca0001000000 */
[----:B------:R-:W-:Y:S01]  /*0d90*/  @!P0 FMUL R20, R20, 16777216 ;  /* 0x4b80000014148820 */ /* 0x000fe20000400000 */
[--C-:B---3--:R-:W-:Y:S01]  /*0da0*/  FADD R11, R11, -R15.reuse ;  /* 0x8000000f0b0b7221 */ /* 0x108fe20000000000 */
[--C-:B--2---:R-:W-:Y:S02]  /*0db0*/  FADD R18, R10, -R14.reuse ;  /* 0x8000000e0a127221 */ /* 0x104fe40000000000 */
[----:B------:R-:W-:Y:S01]  /*0dc0*/  @P1 FMUL R22, R22, 0.25 ;  /* 0x3e80000016161820 */ /* 0x000fe20000400000 */
[----:B-----5:R-:W-:Y:S01]  /*0dd0*/  FMUL R17, R17, R20 ;  /* 0x0000001411117220 */ /* 0x020fe20000400000 */
[----:B----4-:R-:W-:Y:S01]  /*0de0*/  FADD R15, R7, -R15 ;  /* 0x8000000f070f7221 */ /* 0x010fe20000000000 */
[----:B------:R-:W-:Y:S01]  /*0df0*/  FADD R14, R6, -R14 ;  /* 0x8000000e060e7221 */ /* 0x000fe20000000000 */
[----:B------:R-:W0:Y:S01]  /*0e00*/  LDC.64 R20, c[0x0][0x280] ;  /* 0x0000a000ff147b82 */ /* 0x000e220000000a00 */
[----:B------:R-:W-:-:S07]  /*0e10*/  @!P6 FMUL R22, R22, 16777216 ;  /* 0x4b8000001616e820 */ /* 0x000fce0000400000 */
[----:B------:R-:W1:Y:S01]  /*0e20*/  LDC.64 R6, c[0x0][0x288] ;  /* 0x0000a200ff067b82 */ /* 0x000e620000000a00 */
[----:B------:R-:W2:Y:S01]  /*0e30*/  MUFU.RCP R36, R22 ;  /* 0x0000001600247308 */ /* 0x000ea20000001000 */
[----:B------:R-:W-:-:S05]  /*0e40*/  FSEL R19, R3, 1, P1 ;  /* 0x3f80000003137808 */ /* 0x000fca0000800000 */
[----:B------:R-:W-:Y:S01]  /*0e50*/  @!P6 FMUL R19, R19, 16777216 ;  /* 0x4b8000001313e820 */ /* 0x000fe20000400000 */
[----:B------:R-:W-:-:S03]  /*0e60*/  FADD R9, R9, -R13 ;  /* 0x8000000d09097221 */ /* 0x000fc60000000000 */
[----:B--2---:R-:W-:Y:S01]  /*0e70*/  FMUL R36, R36, R19 ;  /* 0x0000001324247220 */ /* 0x004fe20000400000 */
[----:B------:R-:W-:Y:S01]  /*0e80*/  FADD R19, R5, -R13 ;  /* 0x8000000d05137221 */ /* 0x000fe20000000000 */
[----:B0-----:R-:W-:-:S04]  /*0e90*/  IMAD.WIDE R24, R0, 0x4, R20 ;  /* 0x0000000400187825 */ /* 0x001fc800078e0214 */
[C---:B------:R-:W-:Y:S01]  /*0ea0*/  FMUL R5, R17.reuse, R14 ;  /* 0x0000000e11057220 */ /* 0x040fe20000400000 */
[----:B------:R-:W-:Y:S01]  /*0eb0*/  FMUL R13, R17, R18 ;  /* 0x00000012110d7220 */ /* 0x000fe20000400000 */
[----:B-1----:R-:W-:-:S04]  /*0ec0*/  IMAD.WIDE R44, R0, 0x4, R6 ;  /* 0x00000004002c7825 */ /* 0x002fc800078e0206 */
[C---:B------:R-:W-:Y:S01]  /*0ed0*/  FMUL R14, R16.reuse, R9 ;  /* 0x00000009100e7220 */ /* 0x040fe20000400000 */
[----:B------:R-:W-:Y:S01]  /*0ee0*/  FMUL R6, R16, R19 ;  /* 0x0000001310067220 */ /* 0x000fe20000400000 */
[----:B------:R-:W2:Y:S04]  /*0ef0*/  LDG.E.EL.128 R24, desc[UR4][R24.64] ;  /* 0x0000000418187981 */ /* 0x000ea8000c2e1d00 */
[----:B------:R-:W2:Y:S01]  /*0f00*/  LDG.E.EL.128 R16, desc[UR4][R44.64] ;  /* 0x000000042c107981 */ /* 0x000ea2000c2e1d00 */
[----:B------:R-:W-:Y:S01]  /*0f10*/  FMUL R10, R36, R11 ;  /* 0x0000000b240a7220 */ /* 0x000fe20000400000 */
[----:B------:R-:W-:Y:S01]  /*0f20*/  FADD R40, R40, R33 ;  /* 0x0000002128287221 */ /* 0x000fe20000000000 */
[--C-:B------:R-:W-:Y:S01]  /*0f30*/  FADD R8, R8, -R12.reuse ;  /* 0x8000000c08087221 */ /* 0x100fe20000000000 */
[----:B------:R-:W-:-:S03]  /*0f40*/  FADD R4, R4, -R12 ;  /* 0x8000000c04047221 */ /* 0x000fc60000000000 */
[C---:B------:R-:W-:Y:S01]  /*0f50*/  FMUL R9, R43.reuse, R8 ;  /* 0x000000082b097220 */ /* 0x040fe20000400000 */
[----:B------:R-:W-:Y:S01]  /*0f60*/  FMUL R43, R43, R4 ;  /* 0x000000042b2b7220 */ /* 0x000fe20000400000 */
[----:B------:R-:W-:Y:S01]  /*0f70*/  FADD R40, RZ, -R40 ;  /* 0x80000028ff287221 */ /* 0x000fe20000000000 */
[----:B------:R-:W-:Y:S01]  /*0f80*/  FADD R28, R28, R37 ;  /* 0x000000251c1c7221 */ /* 0x000fe20000000000 */
[----:B------:R-:W-:Y:S02]  /*0f90*/  FMUL R36, R36, R15 ;  /* 0x0000000f24247220 */ /* 0x000fe40000400000 */
[----:B------:R-:W-:Y:S01]  /*0fa0*/  FMUL R15, R40, 1.4426950216293334961 ;  /* 0x3fb8aa3b280f7820 */ /* 0x000fe20000400000 */
[----:B------:R-:W-:-:S04]  /*0fb0*/  FADD R28, RZ, -R28 ;  /* 0x8000001cff1c7221 */ /* 0x000fc80000000000 */
[----:B------:R-:W-:Y:S01]  /*0fc0*/  FSETP.GEU.AND P2, PT, R15, -126, PT ;  /* 0xc2fc00000f00780b */ /* 0x000fe20003f4e000 */
[----:B------:R-:W-:Y:S01]  /*0fd0*/  FADD R38, RZ, -R38 ;  /* 0x80000026ff267221 */ /* 0x000fe20000000000 */
[----:B------:R-:W-:Y:S01]  /*0fe0*/  FADD R32, R32, R39 ;  /* 0x0000002720207221 */ /* 0x000fe20000000000 */
[----:B------:R-:W-:Y:S01]  /*0ff0*/  FADD R41, RZ, -R41 ;  /* 0x80000029ff297221 */ /* 0x000fe20000000000 */
[----:B------:R-:W-:Y:S02]  /*1000*/  FADD R29, R29, R34 ;  /* 0x000000221d1d7221 */ /* 0x000fe40000000000 */
[----:B------:R-:W-:-:S07]  /*1010*/  FADD R32, RZ, -R32 ;  /* 0x80000020ff207221 */ /* 0x000fce0000000000 */
[----:B------:R-:W-:Y:S01]  /*1020*/  @!P2 FMUL R15, R15, 0.5 ;  /* 0x3f0000000f0fa820 */ /* 0x000fe20000400000 */
[----:B--2---:R-:W-:Y:S02]  /*1030*/  FFMA R33, R27, R10, R19 ;  /* 0x0000000a1b217223 */ /* 0x004fe40000000013 */
[----:B------:R-:W0:Y:S02]  /*1040*/  LDC.64 R10, c[0x0][0x290] ;  /* 0x0000a400ff0a7b82 */ /* 0x000e240000000a00 */
[----:B0-----:R-:W-:-:S05]  /*1050*/  IMAD.WIDE R10, R0, 0x4, R10 ;  /* 0x00000004000a7825 */ /* 0x001fca00078e020a */
[----:B------:R-:W2:Y:S01]  /*1060*/  LDG.E.EL.128 R20, desc[UR4][R10.64] ;  /* 0x000000040a147981 */ /* 0x000ea2000c2e1d00 */
[C-C-:B------:R-:W-:Y:S01]  /*1070*/  FFMA R14, R25.reuse, R14, R17.reuse ;  /* 0x0000000e190e7223 */ /* 0x140fe20000000011 */
[----:B------:R-:W-:Y:S02]  /*1080*/  FFMA R17, R25, R6, R17 ;  /* 0x0000000619117223 */ /* 0x000fe40000000011 */
[----:B------:R-:W0:Y:S01]  /*1090*/  LDC.64 R6, c[0x0][0x298] ;  /* 0x0000a600ff067b82 */ /* 0x000e220000000a00 */
[C-C-:B------:R-:W-:Y:S01]  /*10a0*/  FFMA R13, R26.reuse, R13, R18.reuse ;  /* 0x0000000d1a0d7223 */ /* 0x140fe20000000012 */
[----:B------:R-:W-:Y:S01]  /*10b0*/  FFMA R18, R26, R5, R18 ;  /* 0x000000051a127223 */ /* 0x000fe20000000012 */
[----:B0-----:R-:W-:-:S06]  /*10c0*/  IMAD.WIDE R6, R0, 0x4, R6 ;  /* 0x0000000400067825 */ /* 0x001fcc00078e0206 */
[----:B------:R-:W3:Y:S01]  /*10d0*/  LDG.E.EL.128 R4, desc[UR4][R6.64] ;  /* 0x0000000406047981 */ /* 0x000ee2000c2e1d00 */
[--C-:B------:R-:W-:Y:S02]  /*10e0*/  FFMA R12, R24, R9, R16.reuse ;  /* 0x00000009180c7223 */ /* 0x100fe40000000010 */
[----:B------:R-:W0:Y:S01]  /*10f0*/  LDC.64 R8, c[0x0][0x2b8] ;  /* 0x0000ae00ff087b82 */ /* 0x000e220000000a00 */
[----:B------:R-:W-:Y:S01]  /*1100*/  FMUL R26, R28, 1.4426950216293334961 ;  /* 0x3fb8aa3b1c1a7820 */ /* 0x000fe20000400000 */
[----:B------:R-:W-:Y:S01]  /*1110*/  FFMA R16, R24, R43, R16 ;  /* 0x0000002b18107223 */ /* 0x000fe20000000010 */
[----:B------:R-:W-:-:S03]  /*1120*/  FMUL R24, R38, 1.4426950216293334961 ;  /* 0x3fb8aa3b26187820 */ /* 0x000fc60000400000 */
[----:B------:R-:W-:Y:S02]  /*1130*/  FSETP.GEU.AND P1, PT, R26, -126, PT ;  /* 0xc2fc00001a00780b */ /* 0x000fe40003f2e000 */
[----:B------:R-:W-:Y:S01]  /*1140*/  FSETP.GEU.AND P0, PT, R24, -126, PT ;  /* 0xc2fc00001800780b */ /* 0x000fe20003f0e000 */
[----:B------:R-:W-:Y:S01]  /*1150*/  FFMA R36, R27, R36, R19 ;  /* 0x000000241b247223 */ /* 0x000fe20000000013 */
[----:B------:R-:W1:Y:S01]  /*1160*/  MUFU.EX2 R15, R15 ;  /* 0x0000000f000f7308 */ /* 0x000e620000000800 */
[----:B------:R-:W-:Y:S01]  /*1170*/  FMUL R19, R41, 1.4426950216293334961 ;  /* 0x3fb8aa3b29137820 */ /* 0x000fe20000400000 */
[----:B------:R-:W-:Y:S01]  /*1180*/  FADD R29, RZ, -R29 ;  /* 0x8000001dff1d7221 */ /* 0x000fe20000000000 */
[----:B------:R-:W-:Y:S01]  /*1190*/  FMUL R25, R32, 1.4426950216293334961 ;  /* 0x3fb8aa3b20197820 */ /* 0x000fe20000400000 */
[----:B------:R-:W-:-:S05]  /*11a0*/  FADD R30, R30, R35 ;  /* 0x000000231e1e7221 */ /* 0x000fca0000000000 */
[----:B------:R-:W-:Y:S01]  /*11b0*/  @!P1 FMUL R26, R26, 0.5 ;  /* 0x3f0000001a1a9820 */ /* 0x000fe20000400000 */
[----:B0-----:R-:W-:Y:S01]  /*11c0*/  IMAD.WIDE R8, R0, 0x4, R8 ;  /* 0x0000000400087825 */ /* 0x001fe200078e0208 */
[----:B------:R-:W-:-:S04]  /*11d0*/  FSETP.GEU.AND P6, PT, R19, -126, PT ;  /* 0xc2fc00001300780b */ /* 0x000fc80003fce000 */
[----:B------:R-:W0:Y:S01]  /*11e0*/  MUFU.EX2 R26, R26 ;  /* 0x0000001a001a7308 */ /* 0x000e220000000800 */
[----:B------:R-:W-:Y:S01]  /*11f0*/  FMUL R28, R29, 1.4426950216293334961 ;  /* 0x3fb8aa3b1d1c7820 */ /* 0x000fe20000400000 */
[----:B------:R-:W-:Y:S01]  /*1200*/  @!P0 FMUL R24, R24, 0.5 ;  /* 0x3f00000018188820 */ /* 0x000fe20000400000 */
[----:B------:R-:W4:Y:S01]  /*1210*/  LDG.E.EL.128 R8, desc[UR4][R8.64] ;  /* 0x0000000408087981 */ /* 0x000f22000c2e1d00 */
[----:B------:R-:W-:Y:S01]  /*1220*/  FADD R30, RZ, -R30 ;  /* 0x8000001eff1e7221 */ /* 0x000fe20000000000 */
[----:B------:R-:W-:Y:S02]  /*1230*/  FSETP.GEU.AND P5, PT, R25, -126, PT ;  /* 0xc2fc00001900780b */ /* 0x000fe40003fae000 */
[----:B------:R-:W-:Y:S01]  /*1240*/  FSETP.GEU.AND P4, PT, R28, -126, PT ;  /* 0xc2fc00001c00780b */ /* 0x000fe20003f8e000 */
[----:B------:R-:W-:Y:S01]  /*1250*/  FMUL R27, R30, 1.4426950216293334961 ;  /* 0x3fb8aa3b1e1b7820 */ /* 0x000fe20000400000 */
[----:B------:R-:W5:Y:S01]  /*1260*/  MUFU.EX2 R24, R24 ;  /* 0x0000001800187308 */ /* 0x000f620000000800 */
[----:B-1----:R-:W-:Y:S01]  /*1270*/  @!P2 FMUL R15, R15, R15 ;  /* 0x0000000f0f0fa220 */ /* 0x002fe20000400000 */
[----:B------:R-:W-:-:S02]  /*1280*/  @!P6 FMUL R19, R19, 0.5 ;  /* 0x3f0000001313e820 */ /* 0x000fc40000400000 */
[----:B------:R-:W-:Y:S01]  /*1290*/  FSETP.GEU.AND P3, PT, R27, -126, PT ;  /* 0xc2fc00001b00780b */ /* 0x000fe20003f6e000 */
[----:B------:R-:W-:Y:S01]  /*12a0*/  FADD R30, R15, 1 ;  /* 0x3f8000000f1e7421 */ /* 0x000fe20000000000 */
[----:B0-----:R-:W-:-:S03]  /*12b0*/  @!P1 FMUL R26, R26, R26 ;  /* 0x0000001a1a1a9220 */ /* 0x001fc60000400000 */
[----:B------:R-:W-:Y:S01]  /*12c0*/  @!P5 FMUL R25, R25, 0.5 ;  /* 0x3f0000001919d820 */ /* 0x000fe20000400000 */
[----:B------:R-:W-:Y:S01]  /*12d0*/  FSETP.GT.AND P2, PT, R30, 8.50705917302346158658e+37, PT ;  /* 0x7e8000001e00780b */ /* 0x000fe20003f44000 */
[----:B------:R-:W0:Y:S01]  /*12e0*/  MUFU.EX2 R19, R19 ;  /* 0x0000001300137308 */ /* 0x000e220000000800 */
[----:B------:R-:W-:Y:S01]  /*12f0*/  @!P4 FMUL R28, R28, 0.5 ;  /* 0x3f0000001c1cc820 */ /* 0x000fe20000400000 */
[----:B------:R-:W-:Y:S01]  /*1300*/  FADD R34, R26, 1 ;  /* 0x3f8000001a227421 */ /* 0x000fe20000000000 */
[----:B-----5:R-:W-:-:S05]  /*1310*/  @!P0 FMUL R24, R24, R24 ;  /* 0x0000001818188220 */ /* 0x020fca0000400000 */
[----:B------:R-:W1:Y:S01]  /*1320*/  MUFU.EX2 R29, R25 ;  /* 0x00000019001d7308 */ /* 0x000e620000000800 */
[----:B------:R-:W-:Y:S01]  /*1330*/  @!P3 FMUL R27, R27, 0.5 ;  /* 0x3f0000001b1bb820 */ /* 0x000fe20000400000 */
[----:B------:R-:W-:-:S06]  /*1340*/  FSETP.GT.AND P0, PT, R34, 8.50705917302346158658e+37, PT ;  /* 0x7e8000002200780b */ /* 0x000fcc0003f04000 */
[----:B------:R-:W5:Y:S01]  /*1350*/  MUFU.EX2 R28, R28 ;  /* 0x0000001c001c7308 */ /* 0x000f620000000800 */
[----:B------:R-:W-:Y:S01]  /*1360*/  @P2 FMUL R30, R30, 0.25 ;  /* 0x3e8000001e1e2820 */ /* 0x000fe20000400000 */
[----:B0-----:R-:W-:-:S06]  /*1370*/  @!P6 FMUL R19, R19, R19 ;  /* 0x000000131313e220 */ /* 0x001fcc0000400000 */
[----:B------:R0:W5:Y:S01]  /*1380*/  MUFU.EX2 R15, R27 ;  /* 0x0000001b000f7308 */ /* 0x0001620000000800 */
[----:B-1----:R-:W-:Y:S01]  /*1390*/  @!P5 FMUL R29, R29, R29 ;  /* 0x0000001d1d1dd220 */ /* 0x002fe20000400000 */
[----:B------:R-:W-:Y:S01]  /*13a0*/  @P0 FMUL R34, R34, 0.25 ;  /* 0x3e80000022220820 */ /* 0x000fe20000400000 */
[----:B------:R-:W-:-:S05]  /*13b0*/  FADD R32, R19, 1 ;  /* 0x3f80000013207421 */ /* 0x000fca0000000000 */
[----:B------:R-:W1:Y:S01]  /*13c0*/  MUFU.RCP R25, R30 ;  /* 0x0000001e00197308 */ /* 0x000e620000001000 */
[----:B0-----:R-:W-:Y:S01]  /*13d0*/  FADD R27, R29, 1 ;  /* 0x3f8000001d1b7421 */ /* 0x001fe20000000000 */
[----:B-----5:R-:W-:Y:S01]  /*13e0*/  @!P4 FMUL R28, R28, R28 ;  /* 0x0000001c1c1cc220 */ /* 0x020fe20000400000 */
[----:B------:R-:W-:Y:S01]  /*13f0*/  FADD R19, R24, 1 ;  /* 0x3f80000018137421 */ /* 0x000fe20000000000 */
[----:B------:R-:W-:-:S04]  /*1400*/  FSETP.GT.AND P1, PT, R32, 8.50705917302346158658e+37, PT ;  /* 0x7e8000002000780b */ /* 0x000fc80003f24000 */
[----:B------:R-:W0:Y:S01]  /*1410*/  MUFU.RCP R29, R34 ;  /* 0x00000022001d7308 */ /* 0x000e220000001000 */
[----:B------:R-:W-:Y:S01]  /*1420*/  @!P3 FMUL R15, R15, R15 ;  /* 0x0000000f0f0fb220 */ /* 0x000fe20000400000 */
[----:B------:R-:W-:Y:S01]  /*1430*/  FADD R26, R28, 1 ;  /* 0x3f8000001c1a7421 */ /* 0x000fe20000000000 */
[----:B------:R-:W-:Y:S02]  /*1440*/  FSEL R28, R3, 1, P2 ;  /* 0x3f800000031c7808 */ /* 0x000fe40001000000 */
[----:B------:R-:W-:Y:S01]  /*1450*/  FSETP.GT.AND P5, PT, R19, 8.50705917302346158658e+37, PT ;  /* 0x7e8000001300780b */ /* 0x000fe20003fa4000 */
[----:B------:R-:W-:Y:S01]  /*1460*/  FADD R15, R15, 1 ;  /* 0x3f8000000f0f7421 */ /* 0x000fe20000000000 */
[----:B------:R-:W-:Y:S01]  /*1470*/  FSETP.GT.AND P2, PT, R26, 8.50705917302346158658e+37, PT ;  /* 0x7e8000001a00780b */ /* 0x000fe20003f44000 */
[----:B-1----:R-:W-:Y:S01]  /*1480*/  FMUL R41, R25, R28 ;  /* 0x0000001c19297220 */ /* 0x002fe20000400000 */
[----:B------:R-:W-:Y:S02]  /*1490*/  FSEL R28, R3, 1, P0 ;  /* 0x3f800000031c7808 */ /* 0x000fe40000000000 */
[----:B------:R-:W-:Y:S01]  /*14a0*/  FSETP.GT.AND P3, PT, R15, 8.50705917302346158658e+37, PT ;  /* 0x7e8000000f00780b */ /* 0x000fe20003f64000 */
[----:B------:R-:W-:-:S02]  /*14b0*/  @P1 FMUL R32, R32, 0.25 ;  /* 0x3e80000020201820 */ /* 0x000fc40000400000 */
[----:B0-----:R-:W-:Y:S02]  /*14c0*/  FMUL R29, R29, R28 ;  /* 0x0000001c1d1d7220 */ /* 0x001fe40000400000 */
[----:B------:R-:W0:Y:S02]  /*14d0*/  MUFU.RCP R24, R32 ;  /* 0x0000002000187308 */ /* 0x000e240000001000 */
[----:B------:R-:W-:Y:S01]  /*14e0*/  @P5 FMUL R19, R19, 0.25 ;  /* 0x3e80000013135820 */ /* 0x000fe20000400000 */
[----:B------:R-:W-:Y:S02]  /*14f0*/  FADD R31, R31, R42 ;  /* 0x0000002a1f1f7221 */ /* 0x000fe40000000000 */
[----:B------:R-:W1:Y:S01]  /*1500*/  LDC.64 R42, c[0x0][0x2b0] ;  /* 0x0000ac00ff2a7b82 */ /* 0x000e620000000a00 */
[----:B------:R-:W-:Y:S02]  /*1510*/  @P2 FMUL R26, R26, 0.25 ;  /* 0x3e8000001a1a2820 */ /* 0x000fe40000400000 */
[----:B------:R-:W5:Y:S01]  /*1520*/  MUFU.RCP R19, R19 ;  /* 0x0000001300137308 */ /* 0x000f620000001000 */
[----:B------:R-:W-:Y:S01]  /*1530*/  @P3 FMUL R15, R15, 0.25 ;  /* 0x3e8000000f0f3820 */ /* 0x000fe20000400000 */
[----:B------:R-:W-:-:S02]  /*1540*/  FSEL R25, R3, 1, P1 ;  /* 0x3f80000003197808 */ /* 0x000fc40000800000 */
[----:B------:R-:W-:-:S04]  /*1550*/  FSETP.GT.AND P4, PT, R27, 8.50705917302346158658e+37, PT ;  /* 0x7e8000001b00780b */ /* 0x000fc80003f84000 */
[----:B------:R-:W1:Y:S01]  /*1560*/  MUFU.RCP R26, R26 ;  /* 0x0000001a001a7308 */ /* 0x000e620000001000 */
[----:B0-----:R-:W-:-:S07]  /*1570*/  FMUL R25, R24, R25 ;  /* 0x0000001918197220 */ /* 0x001fce0000400000 */
[----:B------:R-:W0:Y:S01]  /*1580*/  MUFU.RCP R15, R15 ;  /* 0x0000000f000f7308 */ /* 0x000e220000001000 */
[----:B------:R-:W-:Y:S01]  /*1590*/  @P4 FMUL R27, R27, 0.25 ;  /* 0x3e8000001b1b4820 */ /* 0x000fe20000400000 */
[----:B-1----:R-:W-:Y:S01]  /*15a0*/  IMAD.WIDE R42, R0, 0x4, R42 ;  /* 0x00000004002a7825 */ /* 0x002fe200078e022a */
[----:B--2---:R-:W-:-:S05]  /*15b0*/  LOP3.LUT R30, R20, 0x80000000, RZ, 0x3c, !PT ;  /* 0x80000000141e7812 */ /* 0x004fca00078e3cff */
[----:B------:R-:W-:Y:S02]  /*15c0*/  FFMA R37, R29, R12, R30 ;  /* 0x0000000c1d257223 */ /* 0x000fe4000000001e */
[----:B------:R-:W1:Y:S01]  /*15d0*/  LDC.64 R28, c[0x0][0x2a8] ;  /* 0x0000aa00ff1c7b82 */ /* 0x000e620000000a00 */
[----:B------:R-:W-:Y:S02]  /*15e0*/  LOP3.LUT R34, R21, 0x80000000, RZ, 0x3c, !PT ;  /* 0x8000000015227812 */ /* 0x000fe400078e3cff */
[----:B------:R-:W-:-:S03]  /*15f0*/  FSEL R12, R3, 1, P5 ;  /* 0x3f800000030c7808 */ /* 0x000fc60002800000 */
[----:B------:R-:W-:Y:S01]  /*1600*/  FFMA R38, R25, R17, R34 ;  /* 0x0000001119267223 */ /* 0x000fe20000000022 */
[----:B------:R-:W-:Y:S01]  /*1610*/  FSEL R17, R3, 1, P2 ;  /* 0x3f80000003117808 */ /* 0x000fe20001000000 */
[----:B-----5:R-:W-:Y:S01]  /*1620*/  FMUL R19, R19, R12 ;  /* 0x0000000c13137220 */ /* 0x020fe20000400000 */
[----:B------:R-:W-:Y:S02]  /*1630*/  FSEL R12, R3, 1, P3 ;  /* 0x3f800000030c7808 */ /* 0x000fe40001800000 */
[----:B------:R-:W-:Y:S01]  /*1640*/  LOP3.LUT R22, R22, 0x80000000, RZ, 0x3c, !PT ;  /* 0x8000000016167812 */ /* 0x000fe200078e3cff */
[----:B------:R-:W-:Y:S02]  /*1650*/  FMUL R17, R26, R17 ;  /* 0x000000111a117220 */ /* 0x000fe40000400000 */
[----:B0-----:R-:W-:Y:S01]  /*1660*/  FMUL R35, R15, R12 ;  /* 0x0000000c0f237220 */ /* 0x001fe20000400000 */
[----:B------:R0:W2:Y:S01]  /*1670*/  MUFU.RCP R20, R27 ;  /* 0x0000001b00147308 */ /* 0x0000a20000001000 */
[----:B------:R-:W-:Y:S01]  /*1680*/  FFMA R41, R41, R16, R30 ;  /* 0x0000001029297223 */ /* 0x000fe2000000001e */
[----:B------:R-:W-:Y:S01]  /*1690*/  FFMA R34, R17, R14, R34 ;  /* 0x0000000e11227223 */ /* 0x000fe20000000022 */
[--C-:B------:R-:W-:Y:S01]  /*16a0*/  FFMA R39, R19, R18, R22.reuse ;  /* 0x0000001213277223 */ /* 0x100fe20000000016 */
[----:B------:R-:W-:-:S02]  /*16b0*/  FFMA R35, R35, R13, R22 ;  /* 0x0000000d23237223 */ /* 0x000fc40000000016 */
[----:B------:R5:W4:Y:S01]  /*16c0*/  LDG.E.EL.128 R12, desc[UR4][R42.64] ;  /* 0x000000042a0c7981 */ /* 0x000b22000c2e1d00 */
[----:B-1----:R-:W-:-:S05]  /*16d0*/  IMAD.WIDE R28, R2, 0x4, R28 ;  /* 0x00000004021c7825 */ /* 0x002fca00078e021c */
[----:B------:R-:W4:Y:S04]  /*16e0*/  LDG.E.128 R16, desc[UR4][R28.64] ;  /* 0x000000041c107981 */ /* 0x000f28000c1e1d00 */
[----:B0-----:R0:W4:Y:S01]  /*16f0*/  LDG.E.128 R24, desc[UR4][R28.64+0x800] ;  /* 0x000800041c187981 */ /* 0x001122000c1e1d00 */
[----:B------:R-:W-:Y:S01]  /*1700*/  FSEL R21, R3, 1, P4 ;  /* 0x3f80000003157808 */ /* 0x000fe20002000000 */
[----:B---3--:R-:W-:-:S04]  /*1710*/  FADD R22, R4, 9.9999997473787516356e-06 ;  /* 0x3727c5ac04167421 */ /* 0x008fc80000000000 */
[----:B--2---:R-:W-:Y:S02]  /*1720*/  FMUL R21, R20, R21 ;  /* 0x0000001514157220 */ /* 0x004fe40000400000 */
[----:B------:R-:W1:Y:S01]  /*1730*/  MUFU.SQRT R20, R22 ;  /* 0x0000001600147308 */ /* 0x000e620000002000 */
[----:B------:R-:W-:Y:S01]  /*1740*/  FADD R6, R6, 9.9999997473787516356e-06 ;  /* 0x3727c5ac06067421 */ /* 0x000fe20000000000 */
[----:B------:R-:W-:-:S06]  /*1750*/  FADD R5, R5, 9.9999997473787516356e-06 ;  /* 0x3727c5ac05057421 */ /* 0x000fcc0000000000 */
[----:B------:R-:W2:Y:S01]  /*1760*/  MUFU.SQRT R4, R5 ;  /* 0x0000000500047308 */ /* 0x000ea20000002000 */
[----:B-1----:R-:W-:-:S07]  /*1770*/  FSETP.GT.AND P2, PT, R20, 8.50705917302346158658e+37, PT ;  /* 0x7e8000001400780b */ /* 0x002fce0003f44000 */
[----:B------:R-:W1:Y:S01]  /*1780*/  MUFU.SQRT R6, R6 ;  /* 0x0000000600067308 */ /* 0x000e620000002000 */
[----:B------:R-:W-:Y:S01]  /*1790*/  FSETP.GEU.AND P4, PT, R20, 1.175494350822287508e-38, PT ;  /* 0x008000001400780b */ /* 0x000fe20003f8e000 */
[----:B------:R-:W-:-:S04]  /*17a0*/  FADD R7, R7, 9.9999997473787516356e-06 ;  /* 0x3727c5ac07077421 */ /* 0x000fc80000000000 */
[----:B------:R-:W-:Y:S01]  /*17b0*/  @P2 FMUL R20, R20, 0.25 ;  /* 0x3e80000014142820 */ /* 0x000fe20000400000 */
[----:B--2---:R-:W-:-:S07]  /*17c0*/  FSETP.GT.AND P3, PT, R4, 8.50705917302346158658e+37, PT ;  /* 0x7e8000000400780b */ /* 0x004fce0003f64000 */
[----:B------:R-:W-:Y:S01]  /*17d0*/  @!P4 FMUL R20, R20, 16777216 ;  /* 0x4b8000001414c820 */ /* 0x000fe20000400000 */
[----:B-1----:R-:W-:Y:S01]  /*17e0*/  FSETP.GT.AND P0, PT, R6, 8.50705917302346158658e+37, PT ;  /* 0x7e8000000600780b */ /* 0x002fe20003f04000 */
[----:B-----5:R-:W1:Y:S01]  /*17f0*/  MUFU.SQRT R43, R7 ;  /* 0x00000007002b7308 */ /* 0x020e620000002000 */
[----:B------:R-:W-:Y:S02]  /*1800*/  FSETP.GEU.AND P1, PT, R4, 1.175494350822287508e-38, PT ;  /* 0x008000000400780b */ /* 0x000fe40003f2e000 */
[----:B------:R-:W-:-:S05]  /*1810*/  FSETP.GEU.AND P5, PT, R6, 1.175494350822287508e-38, PT ;  /* 0x008000000600780b */ /* 0x000fca0003fae000 */
[----:B------:R-:W2:Y:S01]  /*1820*/  MUFU.RCP R20, R20 ;  /* 0x0000001400147308 */ /* 0x000ea20000001000 */
[----:B------:R-:W-:Y:S02]  /*1830*/  LOP3.LUT R32, R23, 0x80000000, RZ, 0x3c, !PT ;  /* 0x8000000017207812 */ /* 0x000fe400078e3cff */
[----:B------:R-:W-:Y:S01]  /*1840*/  FSEL R5, R3, 1, P2 ;  /* 0x3f80000003057808 */ /* 0x000fe20001000000 */
[----:B------:R-:W-:Y:S01]  /*1850*/  @P3 FMUL R4, R4, 0.25 ;  /* 0x3e80000004043820 */ /* 0x000fe20000400000 */
[----:B------:R-:W-:Y:S01]  /*1860*/  @P0 FMUL R6, R6, 0.25 ;  /* 0x3e80000006060820 */ /* 0x000fe20000400000 */
[----:B------:R-:W-:Y:S01]  /*1870*/  FFMA R36, R21, R36, R32 ;  /* 0x0000002415247223 */ /* 0x000fe20000000020 */
[----:B----4-:R-:W-:Y:S01]  /*1880*/  FADD R21, R8, 9.9999997473787516356e-06 ;  /* 0x3727c5ac08157421 */ /* 0x010fe20000000000 */
[----:B------:R-:W-:Y:S01]  /*1890*/  @!P4 FMUL R5, R5, 16777216 ;  /* 0x4b8000000505c820 */ /* 0x000fe20000400000 */
[----:B------:R-:W-:Y:S01]  /*18a0*/  @!P1 FMUL R4, R4, 16777216 ;  /* 0x4b80000004049820 */ /* 0x000fe20000400000 */
[----:B-1----:R-:W-:Y:S01]  /*18b0*/  FSETP.GT.AND P2, PT, R43, 8.50705917302346158658e+37, PT ;  /* 0x7e8000002b00780b */ /* 0x002fe20003f44000 */
[----:B------:R-:W-:-:S02]  /*18c0*/  @!P5 FMUL R6, R6, 16777216 ;  /* 0x4b8000000606d820 */ /* 0x000fc40000400000 */
[----:B------:R-:W1:Y:S01]  /*18d0*/  MUFU.SQRT R21, R21 ;  /* 0x0000001500157308 */ /* 0x000e620000002000 */
[----:B--2---:R-:W-:Y:S01]  /*18e0*/  FMUL R20, R20, R5 ;  /* 0x0000000514147220 */ /* 0x004fe20000400000 */
[----:B------:R-:W-:Y:S02]  /*18f0*/  FSEL R5, R3, 1, P3 ;  /* 0x3f80000003057808 */ /* 0x000fe40001800000 */
[----:B------:R-:W-:Y:S01]  /*1900*/  FSETP.GEU.AND P3, PT, R43, 1.175494350822287508e-38, PT ;  /* 0x008000002b00780b */ /* 0x000fe20003f6e000 */
[----:B------:R-:W-:-:S03]  /*1910*/  FADD R8, R9, 9.9999997473787516356e-06 ;  /* 0x3727c5ac09087421 */ /* 0x000fc60000000000 */
[----:B------:R-:W2:Y:S01]  /*1920*/  MUFU.RCP R4, R4 ;  /* 0x0000000400047308 */ /* 0x000ea20000001000 */
[----:B------:R-:W-:Y:S01]  /*1930*/  FADD R31, RZ, -R31 ;  /* 0x8000001fff1f7221 */ /* 0x000fe20000000000 */
[----:B------:R-:W-:-:S06]  /*1940*/  FSEL R7, R3, 1, P0 ;  /* 0x3f80000003077808 */ /* 0x000fcc0000000000 */
[----:B------:R-:W3:Y:S01]  /*1950*/  MUFU.RCP R6, R6 ;  /* 0x0000000600067308 */ /* 0x000ee20000001000 */
[----:B------:R-:W-:Y:S01]  /*1960*/  FMUL R9, R31, 1.4426950216293334961 ;  /* 0x3fb8aa3b1f097820 */ /* 0x000fe20000400000 */
[----:B------:R-:W-:Y:S01]  /*1970*/  @P2 FMUL R43, R43, 0.25 ;  /* 0x3e8000002b2b2820 */ /* 0x000fe20000400000 */
[----:B------:R-:W-:Y:S01]  /*1980*/  @!P5 FMUL R7, R7, 16777216 ;  /* 0x4b8000000707d820 */ /* 0x000fe20000400000 */
[----:B------:R-:W-:-:S04]  /*1990*/  @!P1 FMUL R5, R5, 16777216 ;  /* 0x4b80000005059820 */ /* 0x000fc80000400000 */
[----:B------:R-:W4:Y:S01]  /*19a0*/  MUFU.SQRT R8, R8 ;  /* 0x0000000800087308 */ /* 0x000f220000002000 */
[----:B------:R-:W-:Y:S01]  /*19b0*/  @!P3 FMUL R43, R43, 16777216 ;  /* 0x4b8000002b2bb820 */ /* 0x000fe20000400000 */
[----:B------:R-:W-:Y:S02]  /*19c0*/  FSETP.GEU.AND P5, PT, R9, -126, PT ;  /* 0xc2fc00000900780b */ /* 0x000fe40003fae000 */
[C---:B-1----:R-:W-:Y:S01]  /*19d0*/  FSETP.GT.AND P0, PT, R21.reuse, 8.50705917302346158658e+37, PT ;  /* 0x7e8000001500780b */ /* 0x042fe20003f04000 */
[----:B--2---:R-:W-:Y:S01]  /*19e0*/  FMUL R5, R4, R5 ;  /* 0x0000000504057220 */ /* 0x004fe20000400000 */
[----:B------:R-:W-:Y:S01]  /*19f0*/  FSETP.GEU.AND P1, PT, R21, 1.175494350822287508e-38, PT ;  /* 0x008000001500780b */ /* 0x000fe20003f2e000 */
[----:B---3--:R-:W-:Y:S01]  /*1a00*/  FMUL R4, R6, R7 ;  /* 0x0000000706047220 */ /* 0x008fe20000400000 */
[----:B------:R-:W1:Y:S01]  /*1a10*/  MUFU.RCP R43, R43 ;  /* 0x0000002b002b7308 */ /* 0x000e620000001000 */
[----:B------:R-:W-:Y:S01]  /*1a20*/  FSEL R6, R3, 1, P2 ;  /* 0x3f80000003067808 */ /* 0x000fe20001000000 */
[----:B------:R-:W-:-:S04]  /*1a30*/  FADD R10, R10, 9.9999997473787516356e-06 ;  /* 0x3727c5ac0a0a7421 */ /* 0x000fc80000000000 */
[----:B------:R-:W-:Y:S01]  /*1a40*/  @!P3 FMUL R6, R6, 16777216 ;  /* 0x4b8000000606b820 */ /* 0x000fe20000400000 */
[C---:B----4-:R-:W-:Y:S01]  /*1a50*/  FSETP.GT.AND P3, PT, R8.reuse, 8.50705917302346158658e+37, PT ;  /* 0x7e8000000800780b */ /* 0x050fe20003f64000 */
[----:B------:R-:W-:Y:S01]  /*1a60*/  @!P5 FMUL R9, R9, 0.5 ;  /* 0x3f0000000909d820 */ /* 0x000fe20000400000 */
[----:B------:R-:W-:Y:S01]  /*1a70*/  @P0 FMUL R21, R21, 0.25 ;  /* 0x3e80000015150820 */ /* 0x000fe20000400000 */
[----:B------:R-:W-:Y:S01]  /*1a80*/  FSETP.GEU.AND P6, PT, R8, 1.175494350822287508e-38, PT ;  /* 0x008000000800780b */ /* 0x000fe20003fce000 */
[----:B------:R-:W2:Y:S02]  /*1a90*/  MUFU.SQRT R7, R10 ;  /* 0x0000000a00077308 */ /* 0x000ea40000002000 */
[----:B------:R-:W-:Y:S01]  /*1aa0*/  @!P1 FMUL R21, R21, 16777216 ;  /* 0x4b80000015159820 */ /* 0x000fe20000400000 */
[----:B-1----:R-:W-:-:S05]  /*1ab0*/  FMUL R43, R43, R6 ;  /* 0x000000062b2b7220 */ /* 0x002fca0000400000 */
[----:B------:R-:W1:Y:S01]  /*1ac0*/  MUFU.EX2 R9, R9 ;  /* 0x0000000900097308 */ /* 0x000e620000000800 */
[----:B------:R-:W-:Y:S01]  /*1ad0*/  @P3 FMUL R8, R8, 0.25 ;  /* 0x3e80000008083820 */ /* 0x000fe20000400000 */
[C---:B------:R-:W-:Y:S01]  /*1ae0*/  FMUL R38, R5.reuse, R38 ;  /* 0x0000002605267220 */ /* 0x040fe20000400000 */
[----:B------:R-:W-:-:S05]  /*1af0*/  FMUL R34, R5, R34 ;  /* 0x0000002205227220 */ /* 0x000fca0000400000 */
[----:B------:R-:W3:Y:S01]  /*1b00*/  MUFU.RCP R6, R21 ;  /* 0x0000001500067308 */ /* 0x000ee20000001000 */
[----:B------:R-:W-:Y:S01]  /*1b10*/  FSEL R5, R3, 1, P0 ;  /* 0x3f80000003057808 */ /* 0x000fe20000000000 */
[----:B------:R-:W-:Y:S01]  /*1b20*/  @!P6 FMUL R8, R8, 16777216 ;  /* 0x4b8000000808e820 */ /* 0x000fe20000400000 */
[----:B--2---:R-:W-:-:S03]  /*1b30*/  FSETP.GT.AND P4, PT, R7, 8.50705917302346158658e+37, PT ;  /* 0x7e8000000700780b */ /* 0x004fc60003f84000 */
[----:B------:R-:W-:Y:S01]  /*1b40*/  @!P1 FMUL R5, R5, 16777216 ;  /* 0x4b80000005059820 */ /* 0x000fe20000400000 */
[----:B-1----:R-:W-:Y:S01]  /*1b50*/  @!P5 FMUL R9, R9, R9 ;  /* 0x000000090909d220 */ /* 0x002fe20000400000 */
[----:B------:R-:W1:Y:S01]  /*1b60*/  MUFU.RCP R10, R8 ;  /* 0x00000008000a7308 */ /* 0x000e620000001000 */
[----:B------:R-:W-:Y:S01]  /*1b70*/  FSETP.GEU.AND P2, PT, R7, 1.175494350822287508e-38, PT ;  /* 0x008000000700780b */ /* 0x000fe20003f4e000 */
[----:B---3--:R-:W-:Y:S01]  /*1b80*/  FMUL R22, R6, R5 ;  /* 0x0000000506167220 */ /* 0x008fe20000400000 */
[----:B------:R-:W-:Y:S01]  /*1b90*/  FSEL R5, R3, 1, P3 ;  /* 0x3f80000003057808 */ /* 0x000fe20001800000 */
[----:B------:R-:W-:-:S04]  /*1ba0*/  FADD R6, R9, 1 ;  /* 0x3f80000009067421 */ /* 0x000fc80000000000 */
[----:B------:R-:W-:Y:S01]  /*1bb0*/  @P4 FMUL R7, R7, 0.25 ;  /* 0x3e80000007074820 */ /* 0x000fe20000400000 */
[----:B------:R-:W-:Y:S01]  /*1bc0*/  @!P6 FMUL R5, R5, 16777216 ;  /* 0x4b8000000505e820 */ /* 0x000fe20000400000 */
[----:B------:R-:W-:Y:S01]  /*1bd0*/  FSETP.GT.AND P0, PT, R6, 8.50705917302346158658e+37, PT ;  /* 0x7e8000000600780b */ /* 0x000fe20003f04000 */
[C---:B------:R-:W-:Y:S01]  /*1be0*/  FMUL R41, R20.reuse, R41 ;  /* 0x0000002914297220 */ /* 0x040fe20000400000 */
[----:B------:R-:W-:Y:S01]  /*1bf0*/  FMUL R37, R20, R37 ;  /* 0x0000002514257220 */ /* 0x000fe20000400000 */
[C---:B------:R-:W-:Y:S01]  /*1c00*/  FMUL R39, R4.reuse, R39 ;  /* 0x0000002704277220 */ /* 0x040fe20000400000 */
[----:B------:R-:W-:Y:S01]  /*1c10*/  FMUL R35, R4, R35 ;  /* 0x0000002304237220 */ /* 0x000fe20000400000 */
[----:B-1----:R-:W-:Y:S01]  /*1c20*/  FMUL R10, R10, R5 ;  /* 0x000000050a0a7220 */ /* 0x002fe20000400000 */
[----:B------:R-:W1:Y:S01]  /*1c30*/  LDC.64 R20, c[0x0][0x2c8] ;  /* 0x0000b200ff147b82 */ /* 0x000e620000000a00 */
[----:B------:R-:W-:-:S07]  /*1c40*/  @!P2 FMUL R7, R7, 16777216 ;  /* 0x4b8000000707a820 */ /* 0x000fce0000400000 */
[----:B------:R-:W0:Y:S01]  /*1c50*/  LDC.64 R4, c[0x0][0x2c0] ;  /* 0x0000b000ff047b82 */ /* 0x000e220000000a00 */
[----:B------:R-:W2:Y:S01]  /*1c60*/  MUFU.RCP R7, R7 ;  /* 0x0000000700077308 */ /* 0x000ea20000001000 */
[----:B------:R-:W-:Y:S01]  /*1c70*/  @P0 FMUL R6, R6, 0.25 ;  /* 0x3e80000006060820 */ /* 0x000fe20000400000 */
[----:B------:R-:W-:-:S06]  /*1c80*/  FSEL R8, R3, 1, P4 ;  /* 0x3f80000003087808 */ /* 0x000fcc0002000000 */
[----:B------:R-:W3:Y:S01]  /*1c90*/  MUFU.RCP R6, R6 ;  /* 0x0000000600067308 */ /* 0x000ee20000001000 */
[----:B------:R-:W-:-:S04]  /*1ca0*/  @!P2 FMUL R8, R8, 16777216 ;  /* 0x4b8000000808a820 */ /* 0x000fc80000400000 */
[----:B--2---:R-:W-:Y:S01]  /*1cb0*/  FMUL R8, R7, R8 ;  /* 0x0000000807087220 */ /* 0x004fe20000400000 */
[----:B-1----:R-:W-:-:S04]  /*1cc0*/  IMAD.WIDE R20, R0, 0x4, R20 ;  /* 0x0000000400147825 */ /* 0x002fc800078e0214 */
[----:B0-----:R-:W-:-:S04]  /*1cd0*/  IMAD.WIDE R28, R0, 0x4, R4 ;  /* 0x00000004001c7825 */ /* 0x001fc800078e0204 */
[--C-:B------:R-:W-:Y:S01]  /*1ce0*/  FADD R7, R17, -R13.reuse ;  /* 0x8000000d11077221 */ /* 0x100fe20000000000 */
[--C-:B------:R-:W-:Y:S01]  /*1cf0*/  FADD R9, R16, -R12.reuse ;  /* 0x8000000c10097221 */ /* 0x100fe20000000000 */
[----:B------:R-:W-:Y:S01]  /*1d00*/  FADD R25, R25, -R13 ;  /* 0x8000000d19197221 */ /* 0x000fe20000000000 */
[----:B------:R-:W-:Y:S01]  /*1d10*/  FADD R23, R24, -R12 ;  /* 0x8000000c18177221 */ /* 0x000fe20000000000 */
[----:B------:R-:W-:Y:S01]  /*1d20*/  FSEL R13, R3, 1, P0 ;  /* 0x3f800000030d7808 */ /* 0x000fe20000000000 */
[----:B------:R-:W-:Y:S01]  /*1d30*/  FMUL R17, R22, R9 ;  /* 0x0000000916117220 */ /* 0x000fe20000400000 */
[----:B------:R-:W-:Y:S01]  /*1d40*/  FMUL R16, R10, R7 ;  /* 0x000000070a107220 */ /* 0x000fe20000400000 */
[----:B------:R-:W-:Y:S02]  /*1d50*/  FMUL R9, R22, R23 ;  /* 0x0000001716097220 */ /* 0x000fe40000400000 */
[----:B---3--:R-:W-:Y:S01]  /*1d60*/  FMUL R13, R6, R13 ;  /* 0x0000000d060d7220 */ /* 0x008fe20000400000 */
[----:B------:R-:W2:Y:S04]  /*1d70*/  LDG.E.EL.128 R20, desc[UR4][R20.64] ;  /* 0x0000000414147981 */ /* 0x000ea8000c2e1d00 */
[----:B------:R0:W2:Y:S01]  /*1d80*/  LDG.E.EL.128 R4, desc[UR4][R28.64] ;  /* 0x000000041c047981 */ /* 0x0000a2000c2e1d00 */
[----:B------:R-:W-:Y:S01]  /*1d90*/  FMUL R10, R10, R25 ;  /* 0x000000190a0a7220 */ /* 0x000fe20000400000 */
[----:B------:R-:W-:-:S04]  /*1da0*/  FADD R25, R11, 9.9999997473787516356e-06 ;  /* 0x3727c5ac0b197421 */ /* 0x000fc80000000000 */
[----:B------:R-:W1:Y:S01]  /*1db0*/  MUFU.SQRT R24, R25 ;  /* 0x0000001900187308 */ /* 0x000e620000002000 */
[----:B0-----:R-:W0:Y:S01]  /*1dc0*/  LDC.64 R28, c[0x0][0x2d0] ;  /* 0x0000b400ff1c7b82 */ /* 0x001e220000000a00 */
[C---:B-1----:R-:W-:Y:S02]  /*1dd0*/  FSETP.GT.AND P0, PT, R24.reuse, 8.50705917302346158658e+37, PT ;  /* 0x7e8000001800780b */ /* 0x042fe40003f04000 */
[----:B------:R-:W-:-:S11]  /*1de0*/  FSETP.GEU.AND P1, PT, R24, 1.175494350822287508e-38, PT ;  /* 0x008000001800780b */ /* 0x000fd60003f2e000 */
[----:B------:R-:W-:-:S04]  /*1df0*/  @P0 FMUL R24, R24, 0.25 ;  /* 0x3e80000018180820 */ /* 0x000fc80000400000 */
[----:B------:R-:W-:Y:S01]  /*1e00*/  @!P1 FMUL R24, R24, 16777216 ;  /* 0x4b80000018189820 */ /* 0x000fe20000400000 */
[----:B0-----:R-:W-:-:S06]  /*1e10*/  IMAD.WIDE R28, R0, 0x4, R28 ;  /* 0x00000004001c7825 */ /* 0x001fcc00078e021c */
[----:B------:R-:W3:Y:S01]  /*1e20*/  LDG.E.EL.128 R28, desc[UR4][R28.64] ;  /* 0x000000041c1c7981 */ /* 0x000ee2000c2e1d00 */
[C-C-:B--2---:R-:W-:Y:S01]  /*1e30*/  FFMA R16, R5.reuse, R16, R21.reuse ;  /* 0x0000001005107223 */ /* 0x144fe20000000015 */
[----:B------:R-:W-:Y:S02]  /*1e40*/  FFMA R5, R5, R10, R21 ;  /* 0x0000000a05057223 */ /* 0x000fe40000000015 */
[----:B------:R-:W0:Y:S01]  /*1e50*/  LDC.64 R10, c[0x0][0x2a0] ;  /* 0x0000a800ff0a7b82 */ /* 0x000e220000000a00 */
[C-C-:B------:R-:W-:Y:S01]  /*1e60*/  FFMA R12, R4.reuse, R17, R20.reuse ;  /* 0x00000011040c7223 */ /* 0x140fe20000000014 */
[----:B------:R-:W-:Y:S02]  /*1e70*/  FFMA R4, R4, R9, R20 ;  /* 0x0000000904047223 */ /* 0x000fe40000000014 */
[----:B------:R-:W1:Y:S01]  /*1e80*/  MUFU.RCP R9, R24 ;  /* 0x0000001800097308 */ /* 0x000e620000001000 */
[----:B------:R-:W-:Y:S01]  /*1e90*/  FSEL R20, R3, 1, P0 ;  /* 0x3f80000003147808 */ /* 0x000fe20000000000 */
[--C-:B------:R-:W-:Y:S01]  /*1ea0*/  FADD R3, R18, -R14.reuse ;  /* 0x8000000e12037221 */ /* 0x100fe20000000000 */
[----:B------:R-:W-:-:S03]  /*1eb0*/  FADD R17, R26, -R14 ;  /* 0x8000000e1a117221 */ /* 0x000fc60000000000 */
[----:B------:R-:W-:Y:S01]  /*1ec0*/  @!P1 FMUL R20, R20, 16777216 ;  /* 0x4b80000014149820 */ /* 0x000fe20000400000 */
[C---:B------:R-:W-:Y:S01]  /*1ed0*/  FMUL R3, R8.reuse, R3 ;  /* 0x0000000308037220 */ /* 0x040fe20000400000 */
[----:B------:R-:W-:Y:S01]  /*1ee0*/  FMUL R17, R8, R17 ;  /* 0x0000001108117220 */ /* 0x000fe20000400000 */
[----:B0-----:R-:W-:-:S04]  /*1ef0*/  IMAD.WIDE R10, R0, 0x4, R10 ;  /* 0x00000004000a7825 */ /* 0x001fc800078e020a */
[----:B-1----:R-:W-:Y:S02]  /*1f00*/  FMUL R0, R9, R20 ;  /* 0x0000001409007220 */ /* 0x002fe40000400000 */
[----:B------:R-:W3:Y:S01]  /*1f10*/  LDG.E.EL.128 R8, desc[UR4][R10.64] ;  /* 0x000000040a087981 */ /* 0x000ee2000c2e1d00 */
[--C-:B------:R-:W-:Y:S01]  /*1f20*/  FADD R19, R19, -R15.reuse ;  /* 0x8000000f13137221 */ /* 0x100fe20000000000 */
[----:B------:R-:W-:-:S03]  /*1f30*/  FADD R27, R27, -R15 ;  /* 0x8000000f1b1b7221 */ /* 0x000fc60000000000 */
[C---:B------:R-:W-:Y:S01]  /*1f40*/  FMUL R18, R0.reuse, R19 ;  /* 0x0000001300127220 */ /* 0x040fe20000400000 */
[----:B------:R-:W-:Y:S01]  /*1f50*/  FMUL R20, R0, R27 ;  /* 0x0000001b00147220 */ /* 0x000fe20000400000 */
[C-C-:B------:R-:W-:Y:S01]  /*1f60*/  FFMA R3, R6.reuse, R3, R22.reuse ;  /* 0x0000000306037223 */ /* 0x140fe20000000016 */
[----:B------:R-:W-:Y:S01]  /*1f70*/  FFMA R17, R6, R17, R22 ;  /* 0x0000001106117223 */ /* 0x000fe20000000016 */
[C-C-:B------:R-:W-:Y:S01]  /*1f80*/  FFMA R0, R7.reuse, R18, R23.reuse ;  /* 0x0000001207007223 */ /* 0x140fe20000000017 */
[----:B------:R-:W-:Y:S02]  /*1f90*/  FFMA R23, R7, R20, R23 ;  /* 0x0000001407177223 */ /* 0x000fe40000000017 */
[----:B------:R-:W0:Y:S01]  /*1fa0*/  LDC.64 R6, c[0x0][0x210] ;  /* 0x00008400ff067b82 */ /* 0x000e220000000a00 */
[----:B------:R-:W-:Y:S01]  /*1fb0*/  FFMA R14, R13, R33, R32 ;  /* 0x000000210d0e7223 */ /* 0x000fe20000000020 */
[----:B------:R-:W-:-:S03]  /*1fc0*/  FMUL R36, R43, R36 ;  /* 0x000000242b247220 */ /* 0x000fc60000400000 */
[----:B------:R-:W-:Y:S01]  /*1fd0*/  FMUL R14, R43, R14 ;  /* 0x0000000e2b0e7220 */ /* 0x000fe20000400000 */
[C-C-:B---3--:R-:W-:Y:S01]  /*1fe0*/  FFMA R41, R8.reuse, R41, R28.reuse ;  /* 0x0000002908297223 */ /* 0x148fe2000000001c */
[----:B------:R-:W-:Y:S01]  /*1ff0*/  FFMA R37, R8, R37, R28 ;  /* 0x0000002508257223 */ /* 0x000fe2000000001c */
[----:B------:R-:W-:Y:S01]  /*2000*/  FFMA R15, R11, R36, R31 ;  /* 0x000000240b0f7223 */ /* 0x000fe2000000001f */
[C-C-:B------:R-:W-:Y:S01]  /*2010*/  FFMA R8, R10.reuse, R39, R30.reuse ;  /* 0x000000270a087223 */ /* 0x140fe2000000001e */
[----:B------:R-:W-:Y:S01]  /*2020*/  FFMA R10, R10, R35, R30 ;  /* 0x000000230a0a7223 */ /* 0x000fe2000000001e */
[----:B------:R-:W-:Y:S01]  /*2030*/  FFMA R34, R9, R34, R29 ;  /* 0x0000002209227223 */ /* 0x000fe2000000001d */
[----:B------:R-:W-:Y:S01]  /*2040*/  FFMA R14, R11, R14, R31 ;  /* 0x0000000e0b0e7223 */ /* 0x000fe2000000001f */
[----:B------:R-:W-:Y:S01]  /*2050*/  FADD R11, R15, R0 ;  /* 0x000000000f0b7221 */ /* 0x000fe20000000000 */
[----:B------:R-:W-:Y:S01]  /*2060*/  FFMA R13, R9, R38, R29 ;  /* 0x00000026090d7223 */ /* 0x000fe2000000001d */
[----:B------:R-:W-:-:S02]  /*2070*/  FSETP.GEU.AND P6, PT, R15, -R0, PT ;  /* 0x800000000f00720b */ /* 0x000fc40003fce000 */
[C---:B------:R-:W-:Y:S01]  /*2080*/  FSETP.GEU.AND P2, PT, R10.reuse, -R17, PT ;  /* 0x800000110a00720b */ /* 0x040fe20003f4e000 */
[----:B------:R-:W-:Y:S01]  /*2090*/  FADD R17, R10, R17 ;  /* 0x000000110a117221 */ /* 0x000fe20000000000 */
        /* <DEDUP_REMOVED lines=8> */
[----:B------:R-:W-:Y:S01]  /*2120*/  FADD R9, R13, R16 ;  /* 0x000000100d097221 */ /* 0x000fe20000000000 */
[----:B------:R-:W-:Y:S01]  /*2130*/  FSEL R11, R11, RZ, P6 ;  /* 0x000000ff0b0b7208 */ /* 0x000fe20003000000 */
[----:B------:R-:W-:Y:S01]  /*2140*/  FADD R10, R8, R3 ;  /* 0x00000003080a7221 */ /* 0x000fe20000000000 */
[----:B------:R-:W-:-:S02]  /*2150*/  FSETP.GEU.AND P5, PT, R13, -R16, PT ;  /* 0x800000100d00720b */ /* 0x000fc40003fae000 */
[----:B------:R-:W-:Y:S01]  /*2160*/  FSETP.GEU.AND P6, PT, R8, -R3, PT ;  /* 0x800000030800720b */ /* 0x000fe20003fce000 */
[----:B0-----:R-:W-:Y:S01]  /*2170*/  IMAD.WIDE R2, R2, 0x4, R6 ;  /* 0x0000000402027825 */ /* 0x001fe200078e0206 */
[----:B------:R-:W-:Y:S02]  /*2180*/  FSEL R4, R4, RZ, P0 ;  /* 0x000000ff04047208 */ /* 0x000fe40000000000 */
[----:B------:R-:W-:Y:S02]  /*2190*/  FSEL R5, R5, RZ, P1 ;  /* 0x000000ff05057208 */ /* 0x000fe40000800000 */
[----:B------:R-:W-:Y:S02]  /*21a0*/  FSEL R6, R17, RZ, P2 ;  /* 0x000000ff11067208 */ /* 0x000fe40001000000 */
[----:B------:R-:W-:Y:S02]  /*21b0*/  FSEL R8, R12, RZ, P4 ;  /* 0x000000ff0c087208 */ /* 0x000fe40002000000 */
[----:B------:R-:W-:-:S02]  /*21c0*/  FSEL R9, R9, RZ, P5 ;  /* 0x000000ff09097208 */ /* 0x000fc40002800000 */
[----:B------:R-:W-:Y:S02]  /*21d0*/  FSEL R10, R10, RZ, P6 ;  /* 0x000000ff0a0a7208 */ /* 0x000fe40003000000 */
[----:B------:R-:W-:-:S03]  /*21e0*/  FSEL R7, R14, RZ, P3 ;  /* 0x000000ff0e077208 */ /* 0x000fc60001800000 */
[----:B------:R-:W-:Y:S04]  /*21f0*/  STG.E.128 desc[UR4][R2.64], R8 ;  /* 0x0000000802007986 */ /* 0x000fe8000c101d04 */
[----:B------:R-:W-:Y:S01]  /*2200*/  STG.E.128 desc[UR4][R2.64+0x800], R4 ;  /* 0x0008000402007986 */ /* 0x000fe2000c101d04 */
[----:B------:R-:W-:Y:S05]  /*2210*/  EXIT ;  /* 0x000000000000794d */ /* 0x000fea0003800000 */
.L_x_0:
[----:B------:R-:W-:-:S00]  /*2220*/  BRA `(.L_x_0) ;  /* 0xfffffffc00fc7947 */ /* 0x000fc0000383ffff */
[----:B------:R-:W-:-:S00]  /*2230*/  NOP ;  /* 0x0000000000007918 */ /* 0x000fc00000000000 */
        /* <DEDUP_REMOVED lines=12> */
.L_x_1:


//--------------------- .nv.global.init           --------------------------
	.section	.nv.global.init,"aw",@progbits
.nv.global.init:
	.type		_$_str,@object
	.size		_$_str,(_$_str_$_2 - _$_str)
_$_str:
        /*0000*/ 	.byte	0x5f, 0x5f, 0x43, 0x55, 0x44, 0x41, 0x5f, 0x46, 0x54, 0x5a, 0x00
	.type		_$_str_$_2,@object
	.size		_$_str_$_2,(.L_1 - _$_str_$_2)
_$_str_$_2:
        /*000b*/ 	.byte	0x5f, 0x5f, 0x43, 0x55, 0x44, 0x41, 0x5f, 0x50, 0x52, 0x45, 0x43, 0x5f, 0x53, 0x51, 0x52, 0x54
        /*001b*/ 	.byte	0x00
.L_1:


//--------------------- .nv.constant0.triton_poi_fused__native_batch_norm_legit_no_training_add_mul_relu_sigmoid_11 --------------------------
	.section	.nv.constant0.triton_poi_fused__native_batch_norm_legit_no_training_add_mul_relu_sigmoid_11,"a",@progbits
	.sectionflags	@""
	.align	4
.nv.constant0.triton_poi_fused__native_batch_norm_legit_no_training_add_mul_relu_sigmoid_11:
	.zero		732
